	.headerflags	@"EF_CUDA_TEXMODE_UNIFIED EF_CUDA_64BIT_ADDRESS EF_CUDA_ACCELERATORS EF_CUDA_SM90 EF_CUDA_VIRTUAL_SM(EF_CUDA_SM90)"
	.elftype	@"ET_EXEC"


//--------------------- .nv.info                  --------------------------
	.section	.nv.info,"",@"SHT_CUDA_INFO"
	.align	4


	//----- nvinfo : EIATTR_REGCOUNT
	.align		4
        /*0000*/ 	.byte	0x04, 0x2f
        /*0002*/ 	.short	(.L_1 - .L_0)
	.align		4
.L_0:
        /*0004*/ 	.word	index@(triton_mm)
        /*0008*/ 	.word	0x000000a8


	//----- nvinfo : EIATTR_MIN_STACK_SIZE
	.align		4
.L_1:
        /*000c*/ 	.byte	0x04, 0x12
        /*000e*/ 	.short	(.L_3 - .L_2)
	.align		4
.L_2:
        /*0010*/ 	.word	index@(triton_mm)
        /*0014*/ 	.word	0x00000000


	//----- nvinfo : EIATTR_FRAME_SIZE
	.align		4
.L_3:
        /*0018*/ 	.byte	0x04, 0x11
        /*001a*/ 	.short	(.L_5 - .L_4)
	.align		4
.L_4:
        /*001c*/ 	.word	index@(triton_mm)
        /*0020*/ 	.word	0x00000000


	//----- nvinfo : EIATTR_MIN_STACK_SIZE
	.align		4
.L_5:
        /*0024*/ 	.byte	0x04, 0x12
        /*0026*/ 	.short	(.L_7 - .L_6)
	.align		4
.L_6:
        /*0028*/ 	.word	index@(triton_mm)
        /*002c*/ 	.word	0x00000000
.L_7:


//--------------------- .nv.info.triton_mm        --------------------------
	.section	.nv.info.triton_mm,"",@"SHT_CUDA_INFO"
	.sectionflags	@""
	.align	4


	//----- nvinfo : EIATTR_CUDA_API_VERSION
	.align		4
        /*0000*/ 	.byte	0x04, 0x37
        /*0002*/ 	.short	(.L_9 - .L_8)
.L_8:
        /*0004*/ 	.word	0x0000007c


	//----- nvinfo : EIATTR_KPARAM_INFO
	.align		4
.L_9:
        /*0008*/ 	.byte	0x04, 0x17
        /*000a*/ 	.short	(.L_11 - .L_10)
.L_10:
        /*000c*/ 	.word	0x00000000
        /*0010*/ 	.short	0x0004
        /*0012*/ 	.short	0x0020
        /*0014*/ 	.byte	0x00, 0xf0, 0x11, 0x00


	//----- nvinfo : EIATTR_KPARAM_INFO
	.align		4
.L_11:
        /*0018*/ 	.byte	0x04, 0x17
        /*001a*/ 	.short	(.L_13 - .L_12)
.L_12:
        /*001c*/ 	.word	0x00000000
        /*0020*/ 	.short	0x0003
        /*0022*/ 	.short	0x0018
        /*0024*/ 	.byte	0x00, 0xf0, 0x21, 0x00


	//----- nvinfo : EIATTR_KPARAM_INFO
	.align		4
.L_13:
        /*0028*/ 	.byte	0x04, 0x17
        /*002a*/ 	.short	(.L_15 - .L_14)
.L_14:
        /*002c*/ 	.word	0x00000000
        /*0030*/ 	.short	0x0002
        /*0032*/ 	.short	0x0010
        /*0034*/ 	.byte	0x00, 0xf0, 0x21, 0x00


	//----- nvinfo : EIATTR_KPARAM_INFO
	.align		4
.L_15:
        /*0038*/ 	.byte	0x04, 0x17
        /*003a*/ 	.short	(.L_17 - .L_16)
.L_16:
        /*003c*/ 	.word	0x00000000
        /*0040*/ 	.short	0x0001
        /*0042*/ 	.short	0x0008
        /*0044*/ 	.byte	0x00, 0xf0, 0x21, 0x00


	//----- nvinfo : EIATTR_KPARAM_INFO
	.align		4
.L_17:
        /*0048*/ 	.byte	0x04, 0x17
        /*004a*/ 	.short	(.L_19 - .L_18)
.L_18:
        /*004c*/ 	.word	0x00000000
        /*0050*/ 	.short	0x0000
        /*0052*/ 	.short	0x0000
        /*0054*/ 	.byte	0x00, 0xf0, 0x21, 0x00


	//----- nvinfo : EIATTR_SPARSE_MMA_MASK
	.align		4
.L_19:
        /*0058*/ 	.byte	0x03, 0x50
        /*005a*/ 	.short	0x0000


	//----- nvinfo : EIATTR_MAXREG_COUNT
	.align		4
        /*005c*/ 	.byte	0x03, 0x1b
        /*005e*/ 	.short	0x00ff


	//----- nvinfo : EIATTR_COOP_GROUP_MASK_REGIDS
	.align		4
        /*0060*/ 	.byte	0x04, 0x29
        /*0062*/ 	.short	(.L_21 - .L_20)


	//   ....[0]....
.L_20:
        /*0064*/ 	.word	0xffffffff


	//----- nvinfo : EIATTR_COOP_GROUP_INSTR_OFFSETS
	.align		4
.L_21:
        /*0068*/ 	.byte	0x04, 0x28
        /*006a*/ 	.short	(.L_23 - .L_22)


	//   ....[0]....
.L_22:
        /*006c*/ 	.word	0x00002340


	//----- nvinfo : EIATTR_EXIT_INSTR_OFFSETS
	.align		4
.L_23:
        /*0070*/ 	.byte	0x04, 0x1c
        /*0072*/ 	.short	(.L_25 - .L_24)


	//   ....[0]....
.L_24:
        /*0074*/ 	.word	0x00000040


	//   ....[1]....
        /*0078*/ 	.word	0x00004320


	//   ....[2]....
        /*007c*/ 	.word	0x00004340


	//----- nvinfo : EIATTR_MAX_THREADS
	.align		4
.L_25:
        /*0080*/ 	.byte	0x04, 0x05
        /*0082*/ 	.short	(.L_27 - .L_26)
.L_26:
        /*0084*/ 	.word	0x00000080
        /*0088*/ 	.word	0x00000001
        /*008c*/ 	.word	0x00000001


	//----- nvinfo : EIATTR_CBANK_PARAM_SIZE
	.align		4
.L_27:
        /*0090*/ 	.byte	0x03, 0x19
        /*0092*/ 	.short	0x0024


	//----- nvinfo : EIATTR_PARAM_CBANK
	.align		4
        /*0094*/ 	.byte	0x04, 0x0a
        /*0096*/ 	.short	(.L_29 - .L_28)
	.align		4
.L_28:
        /*0098*/ 	.word	index@(.nv.constant0.triton_mm)
        /*009c*/ 	.short	0x0210
        /*009e*/ 	.short	0x0024


	//----- nvinfo : EIATTR_SW_WAR
	.align		4
.L_29:
        /*00a0*/ 	.byte	0x04, 0x36
        /*00a2*/ 	.short	(.L_31 - .L_30)
.L_30:
        /*00a4*/ 	.word	0x00000008
.L_31:


//--------------------- .nv.callgraph             --------------------------
	.section	.nv.callgraph,"",@"SHT_CUDA_CALLGRAPH"
	.align	4
	.sectionentsize	8
	.align		4
        /*0000*/ 	.word	0x00000000
	.align		4
        /*0004*/ 	.word	0xffffffff
	.align		4
        /*0008*/ 	.word	0x00000000
	.align		4
        /*000c*/ 	.word	0xfffffffe
	.align		4
        /*0010*/ 	.word	0x00000000
	.align		4
        /*0014*/ 	.word	0xfffffffd
	.align		4
        /*0018*/ 	.word	0x00000000
	.align		4
        /*001c*/ 	.word	0xfffffffc


//--------------------- .text.triton_mm           --------------------------
	.section	.text.triton_mm,"ax",@progbits
	.sectionflags	@"SHF_BARRIERS=1"
	.align	128
        .global         triton_mm
        .type           triton_mm,@function
        .size           triton_mm,(.L_x_2 - triton_mm)
        .other          triton_mm,@"STO_CUDA_ENTRY STV_DEFAULT"
triton_mm:
.text.triton_mm:
[----:B------:R-:W1:Y:S02]  /*0000*/  LDC R1, c[0x0][0x28] ;  /* 0x00000a00ff017b82 */ /* 0x000e640000000800 */
[----:B------:R-:W2:Y:S02]  /*0010*/  LDC R0, c[0x0][0x230] ;  /* 0x00008c00ff007b82 */ /* 0x000ea40000000800 */
[----:B--2---:R-:W-:-:S05]  /*0020*/  IMAD R2, R0, 0xc00, RZ ;  /* 0x00000c0000027824 */ /* 0x004fca00078e02ff */
[----:B------:R-:W-:-:S13]  /*0030*/  ISETP.NE.AND P0, PT, R2, RZ, PT ;  /* 0x000000ff0200720c */ /* 0x000fda0003f05270 */
[----:B------:R-:W-:Y:S05]  /*0040*/  @!P0 EXIT ;  /* 0x000000000000894d */ /* 0x000fea0003800000 */
[----:B------:R-:W2:Y:S01]  /*0050*/  S2R R8, SR_CTAID.X ;  /* 0x0000000000087919 */ /* 0x000ea20000002500 */
[----:B------:R-:W-:Y:S01]  /*0060*/  VIADD R2, R0, 0x3f ;  /* 0x0000003f00027836 */ /* 0x000fe20000000000 */
[----:B------:R-:W-:Y:S01]  /*0070*/  IABS R24, R0 ;  /* 0x0000000000187213 */ /* 0x000fe20000000000 */
[----:B------:R-:W3:Y:S01]  /*0080*/  S2UR UR4, SR_CgaCtaId ;  /* 0x00000000000479c3 */ /* 0x000ee20000008800 */
[----:B------:R-:W-:Y:S01]  /*0090*/  UMOV UR10, 0x400 ;  /* 0x00000400000a7882 */ /* 0x000fe20000000000 */
[----:B------:R-:W-:Y:S01]  /*00a0*/  ULDC.64 UR14, c[0x0][0x208] ;  /* 0x00008200000e7ab9 */ /* 0x000fe20000000a00 */
[----:B------:R-:W-:Y:S01]  /*00b0*/  SHF.R.S32.HI R3, RZ, 0x1f, R2 ;  /* 0x0000001fff037819 */ /* 0x000fe20000011402 */
[----:B------:R-:W4:Y:S01]  /*00c0*/  I2F.RP R11, R24 ;  /* 0x00000018000b7306 */ /* 0x000f220000209400 */
[----:B------:R-:W-:Y:S01]  /*00d0*/  IMAD.MOV.U32 R160, RZ, RZ, -0x80 ;  /* 0xffffff80ffa07424 */ /* 0x000fe200078e00ff */
[----:B------:R-:W-:Y:S01]  /*00e0*/  UMOV UR12, 0x2 ;  /* 0x00000002000c7882 */ /* 0x000fe20000000000 */
[----:B------:R-:W-:Y:S01]  /*00f0*/  LEA.HI R3, R3, R2, RZ, 0x6 ;  /* 0x0000000203037211 */ /* 0x000fe200078f30ff */
[----:B------:R-:W-:Y:S01]  /*0100*/  UMOV UR11, 0xffffffff ;  /* 0xffffffff000b7882 */ /* 0x000fe20000000000 */
[----:B------:R-:W-:Y:S01]  /*0110*/  UMOV UR6, URZ ;  /* 0x0000003f00067c82 */ /* 0x000fe20008000000 */
[----:B------:R-:W-:-:S02]  /*0120*/  UMOV UR7, URZ ;  /* 0x0000003f00077c82 */ /* 0x000fc40008000000 */
[----:B----4-:R-:W4:Y:S01]  /*0130*/  MUFU.RCP R17, R11 ;  /* 0x0000000b00117308 */ /* 0x010f220000001000 */
[----:B---3--:R-:W-:-:S04]  /*0140*/  UPRMT UR10, UR4, 0x654, UR10 ;  /* 0x00000654040a7896 */ /* 0x008fc8000800000a */
[----:B------:R-:W-:Y:S01]  /*0150*/  UIADD3 UR13, UR10, 0x10000, URZ ;  /* 0x000100000a0d7890 */ /* 0x000fe2000fffe03f */
[C---:B--2---:R-:W-:Y:S01]  /*0160*/  IMAD.HI R4, R8.reuse, 0x2aaaaaab, RZ ;  /* 0x2aaaaaab08047827 */ /* 0x044fe200078e02ff */
[----:B------:R-:W-:Y:S02]  /*0170*/  IABS R25, R8 ;  /* 0x0000000800197213 */ /* 0x000fe40000000000 */
[----:B------:R-:W-:Y:S02]  /*0180*/  ISETP.GE.AND P2, PT, R8, RZ, PT ;  /* 0x000000ff0800720c */ /* 0x000fe40003f46270 */
[----:B------:R-:W-:Y:S01]  /*0190*/  SHF.R.U32.HI R5, RZ, 0x1f, R4 ;  /* 0x0000001fff057819 */ /* 0x000fe20000011604 */
[----:B----4-:R-:W-:-:S03]  /*01a0*/  VIADD R26, R17, 0xffffffe ;  /* 0x0ffffffe111a7836 */ /* 0x010fc60000000000 */
[----:B------:R-:W-:Y:S01]  /*01b0*/  LEA.HI.SX32 R5, R4, R5, 0x1b ;  /* 0x0000000504057211 */ /* 0x000fe200078fdaff */
[----:B------:R-:W2:Y:S04]  /*01c0*/  F2I.FTZ.U32.TRUNC.NTZ R27, R26 ;  /* 0x0000001a001b7305 */ /* 0x000ea8000021f000 */
[C---:B------:R-:W-:Y:S02]  /*01d0*/  IMAD.SHL.U32 R28, R5.reuse, 0x8, RZ ;  /* 0x00000008051c7824 */ /* 0x040fe400078e00ff */
[----:B------:R-:W-:-:S03]  /*01e0*/  IMAD R6, R5, -0xc0, R8 ;  /* 0xffffff4005067824 */ /* 0x000fc600078e0208 */
[----:B------:R-:W-:Y:S02]  /*01f0*/  LEA.HI.SX32 R3, R3, -R28, 0x1a ;  /* 0x8000001c03037211 */ /* 0x000fe400078fd2ff */
[----:B------:R-:W-:Y:S02]  /*0200*/  IABS R12, R6 ;  /* 0x00000006000c7213 */ /* 0x000fe40000000000 */
[----:B------:R-:W-:Y:S01]  /*0210*/  VIMNMX R19, R3, 0x8, PT ;  /* 0x0000000803137848 */ /* 0x000fe20003fe0100 */
[----:B--2---:R-:W-:-:S03]  /*0220*/  IMAD.MOV R35, RZ, RZ, -R27 ;  /* 0x000000ffff237224 */ /* 0x004fc600078e0a1b */
[-C--:B------:R-:W-:Y:S02]  /*0230*/  IABS R10, R19.reuse ;  /* 0x00000013000a7213 */ /* 0x080fe40000000000 */
[-C--:B------:R-:W-:Y:S01]  /*0240*/  IABS R9, R19.reuse ;  /* 0x0000001300097213 */ /* 0x080fe20000000000 */
[----:B------:R-:W-:Y:S01]  /*0250*/  IMAD R35, R35, R24, RZ ;  /* 0x0000001823237224 */ /* 0x000fe200078e02ff */
[----:B------:R-:W2:Y:S01]  /*0260*/  I2F.RP R4, R10 ;  /* 0x0000000a00047306 */ /* 0x000ea20000209400 */
[----:B------:R-:W-:Y:S02]  /*0270*/  LOP3.LUT R6, R6, R19, RZ, 0x3c, !PT ;  /* 0x0000001306067212 */ /* 0x000fe400078e3cff */
[----:B------:R-:W-:Y:S02]  /*0280*/  IMAD.MOV R5, RZ, RZ, -R9 ;  /* 0x000000ffff057224 */ /* 0x000fe400078e0a09 */
[----:B------:R-:W-:-:S03]  /*0290*/  ISETP.GE.AND P4, PT, R6, RZ, PT ;  /* 0x000000ff0600720c */ /* 0x000fc60003f86270 */
[----:B--2---:R-:W2:Y:S02]  /*02a0*/  MUFU.RCP R4, R4 ;  /* 0x0000000400047308 */ /* 0x004ea40000001000 */
[----:B--2---:R-:W-:-:S06]  /*02b0*/  VIADD R2, R4, 0xffffffe ;  /* 0x0ffffffe04027836 */ /* 0x004fcc0000000000 */
[----:B------:R2:W3:Y:S02]  /*02c0*/  F2I.FTZ.U32.TRUNC.NTZ R3, R2 ;  /* 0x0000000200037305 */ /* 0x0004e4000021f000 */
[----:B--2---:R-:W-:Y:S02]  /*02d0*/  IMAD.MOV.U32 R2, RZ, RZ, RZ ;  /* 0x000000ffff027224 */ /* 0x004fe400078e00ff */
[----:B---3--:R-:W-:-:S04]  /*02e0*/  IMAD.MOV R7, RZ, RZ, -R3 ;  /* 0x000000ffff077224 */ /* 0x008fc800078e0a03 */
[----:B------:R-:W-:-:S04]  /*02f0*/  IMAD R7, R7, R10, RZ ;  /* 0x0000000a07077224 */ /* 0x000fc800078e02ff */
[----:B------:R-:W-:Y:S02]  /*0300*/  IMAD.HI.U32 R3, R3, R7, R2 ;  /* 0x0000000703037227 */ /* 0x000fe400078e0002 */
[----:B------:R-:W2:Y:S04]  /*0310*/  S2R R2, SR_TID.X ;  /* 0x0000000000027919 */ /* 0x000ea80000002100 */
[----:B------:R-:W-:-:S04]  /*0320*/  IMAD.HI.U32 R4, R3, R25, RZ ;  /* 0x0000001903047227 */ /* 0x000fc800078e00ff */
[----:B------:R-:W-:-:S04]  /*0330*/  IMAD.HI.U32 R18, R3, R12, RZ ;  /* 0x0000000c03127227 */ /* 0x000fc800078e00ff */
[-C--:B------:R-:W-:Y:S02]  /*0340*/  IMAD R25, R4, R5.reuse, R25 ;  /* 0x0000000504197224 */ /* 0x080fe400078e0219 */
[----:B------:R-:W-:-:S03]  /*0350*/  IMAD R3, R18, R5, R12 ;  /* 0x0000000512037224 */ /* 0x000fc600078e020c */
[C---:B------:R-:W-:Y:S02]  /*0360*/  ISETP.GT.U32.AND P0, PT, R10.reuse, R25, PT ;  /* 0x000000190a00720c */ /* 0x040fe40003f04070 */
[----:B------:R-:W-:-:S11]  /*0370*/  ISETP.GT.U32.AND P3, PT, R10, R3, PT ;  /* 0x000000030a00720c */ /* 0x000fd60003f64070 */
[--C-:B------:R-:W-:Y:S02]  /*0380*/  @!P0 IMAD.IADD R25, R25, 0x1, -R10.reuse ;  /* 0x0000000119198824 */ /* 0x100fe400078e0a0a */
[----:B------:R-:W-:Y:S01]  /*0390*/  @!P3 IMAD.IADD R3, R3, 0x1, -R10 ;  /* 0x000000010303b824 */ /* 0x000fe200078e0a0a */
[--C-:B--2---:R-:W-:Y:S01]  /*03a0*/  SHF.R.U32.HI R5, RZ, 0x4, R2.reuse ;  /* 0x00000004ff057819 */ /* 0x104fe20000011602 */
[----:B------:R-:W-:Y:S01]  /*03b0*/  @!P3 VIADD R18, R18, 0x1 ;  /* 0x000000011212b836 */ /* 0x000fe20000000000 */
[----:B------:R-:W-:Y:S02]  /*03c0*/  ISETP.GT.U32.AND P1, PT, R10, R25, PT ;  /* 0x000000190a00720c */ /* 0x000fe40003f24070 */
[----:B------:R-:W-:Y:S01]  /*03d0*/  ISETP.GE.U32.AND P0, PT, R3, R10, PT ;  /* 0x0000000a0300720c */ /* 0x000fe20003f06070 */
[----:B------:R-:W-:Y:S01]  /*03e0*/  IMAD.SHL.U32 R3, R2, 0x8, RZ ;  /* 0x0000000802037824 */ /* 0x000fe200078e00ff */
[----:B------:R-:W-:Y:S02]  /*03f0*/  LOP3.LUT R5, R5, R2, RZ, 0x3c, !PT ;  /* 0x0000000205057212 */ /* 0x000fe400078e3cff */
[----:B------:R-:W-:-:S02]  /*0400*/  SHF.R.U32.HI R29, RZ, 0x4, R2 ;  /* 0x00000004ff1d7819 */ /* 0x000fc40000011602 */
[----:B------:R-:W-:Y:S01]  /*0410*/  LOP3.LUT R4, R3, 0x40, RZ, 0xc0, !PT ;  /* 0x0000004003047812 */ /* 0x000fe200078ec0ff */
[----:B------:R-:W-:Y:S01]  /*0420*/  IMAD.SHL.U32 R20, R5, 0x8, RZ ;  /* 0x0000000805147824 */ /* 0x000fe200078e00ff */
[----:B------:R-:W-:Y:S02]  /*0430*/  SGXT.U32 R29, R29, 0x3 ;  /* 0x000000031d1d781a */ /* 0x000fe40000000000 */
[----:B------:R-:W-:Y:S01]  /*0440*/  LOP3.LUT R94, R3, 0x78, RZ, 0xc0, !PT ;  /* 0x00000078035e7812 */ /* 0x000fe200078ec0ff */
[----:B------:R-:W-:Y:S01]  /*0450*/  @!P1 IMAD.IADD R25, R25, 0x1, -R10 ;  /* 0x0000000119199824 */ /* 0x000fe200078e0a0a */
[C---:B------:R-:W-:Y:S01]  /*0460*/  LOP3.LUT R16, R29.reuse, 0x68, RZ, 0xfc, !PT ;  /* 0x000000681d107812 */ /* 0x040fe200078efcff */
[----:B------:R-:W-:Y:S01]  /*0470*/  @P0 VIADD R18, R18, 0x1 ;  /* 0x0000000112120836 */ /* 0x000fe20000000000 */
[----:B------:R-:W-:Y:S01]  /*0480*/  LOP3.LUT R21, R20, 0x38, RZ, 0xc0, !PT ;  /* 0x0000003814157812 */ /* 0x000fe200078ec0ff */
[C---:B------:R-:W-:Y:S01]  /*0490*/  IMAD.SHL.U32 R33, R4.reuse, 0x80, RZ ;  /* 0x0000008004217824 */ /* 0x040fe200078e00ff */
[C---:B------:R-:W-:Y:S01]  /*04a0*/  LOP3.LUT R5, R29.reuse, 0x10, RZ, 0xfc, !PT ;  /* 0x000000101d057812 */ /* 0x040fe200078efcff */
[----:B------:R-:W-:Y:S01]  /*04b0*/  IMAD.SHL.U32 R89, R4, 0x40, RZ ;  /* 0x0000004004597824 */ /* 0x000fe200078e00ff */
[C---:B------:R-:W-:Y:S01]  /*04c0*/  LOP3.LUT R9, R29.reuse, 0x30, RZ, 0xfc, !PT ;  /* 0x000000301d097812 */ /* 0x040fe200078efcff */
[--C-:B------:R-:W-:Y:S01]  /*04d0*/  IMAD R16, R16, 0x40, R21.reuse ;  /* 0x0000004010107824 */ /* 0x100fe200078e0215 */
[----:B------:R-:W-:Y:S01]  /*04e0*/  LOP3.LUT R10, R29, 0x38, RZ, 0xfc, !PT ;  /* 0x000000381d0a7812 */ /* 0x000fe200078efcff */
[--C-:B------:R-:W-:Y:S01]  /*04f0*/  IMAD R30, R5, 0x40, R21.reuse ;  /* 0x00000040051e7824 */ /* 0x100fe200078e0215 */
[----:B------:R-:W-:Y:S01]  /*0500*/  LOP3.LUT R15, R29, 0x60, RZ, 0xfc, !PT ;  /* 0x000000601d0f7812 */ /* 0x000fe200078efcff */
[----:B------:R-:W-:Y:S01]  /*0510*/  IMAD.MOV.U32 R23, RZ, RZ, R18 ;  /* 0x000000ffff177224 */ /* 0x000fe200078e0012 */
[----:B------:R-:W-:Y:S01]  /*0520*/  ISETP.NE.AND P0, PT, R19, RZ, PT ;  /* 0x000000ff1300720c */ /* 0x000fe20003f05270 */
[--C-:B------:R-:W-:Y:S01]  /*0530*/  IMAD R90, R9, 0x40, R21.reuse ;  /* 0x00000040095a7824 */ /* 0x100fe200078e0215 */
[-C--:B------:R-:W-:Y:S01]  /*0540*/  LOP3.LUT R9, R16, R33.reuse, RZ, 0xfc, !PT ;  /* 0x0000002110097212 */ /* 0x080fe200078efcff */
[--C-:B------:R-:W-:Y:S01]  /*0550*/  IMAD R38, R10, 0x40, R21.reuse ;  /* 0x000000400a267824 */ /* 0x100fe200078e0215 */
[C---:B------:R-:W-:Y:S01]  /*0560*/  LOP3.LUT R16, R30.reuse, R33, RZ, 0xfc, !PT ;  /* 0x000000211e107212 */ /* 0x040fe200078efcff */
[----:B------:R-:W-:Y:S01]  /*0570*/  IMAD R10, R15, 0x40, R21 ;  /* 0x000000400f0a7824 */ /* 0x000fe200078e0215 */
[----:B------:R-:W-:Y:S01]  /*0580*/  LOP3.LUT R15, R30, R89, RZ, 0xfc, !PT ;  /* 0x000000591e0f7212 */ /* 0x000fe200078efcff */
[----:B------:R-:W-:Y:S01]  /*0590*/  @!P4 IMAD.MOV R23, RZ, RZ, -R23 ;  /* 0x000000ffff17c224 */ /* 0x000fe200078e0a17 */
[----:B------:R-:W-:Y:S01]  /*05a0*/  LOP3.LUT R30, RZ, R19, RZ, 0x33, !PT ;  /* 0x00000013ff1e7212 */ /* 0x000fe200078e33ff */
[----:B------:R-:W-:Y:S01]  /*05b0*/  @!P2 IMAD.MOV R25, RZ, RZ, -R25 ;  /* 0x000000ffff19a224 */ /* 0x000fe200078e0a19 */
[----:B------:R-:W-:-:S02]  /*05c0*/  LOP3.LUT R6, R29, 0x18, RZ, 0xfc, !PT ;  /* 0x000000181d067812 */ /* 0x000fc400078efcff */
[----:B------:R-:W-:Y:S02]  /*05d0*/  SEL R88, R30, R23, !P0 ;  /* 0x000000171e587207 */ /* 0x000fe40004000000 */
[C---:B------:R-:W-:Y:S01]  /*05e0*/  LOP3.LUT R8, R29.reuse, 0x28, RZ, 0xfc, !PT ;  /* 0x000000281d087812 */ /* 0x040fe200078efcff */
[--C-:B------:R-:W-:Y:S01]  /*05f0*/  IMAD R32, R6, 0x40, R21.reuse ;  /* 0x0000004006207824 */ /* 0x100fe200078e0215 */
[C---:B------:R-:W-:Y:S01]  /*0600*/  LOP3.LUT R12, R29.reuse, 0x48, RZ, 0xfc, !PT ;  /* 0x000000481d0c7812 */ /* 0x040fe200078efcff */
[----:B------:R-:W-:Y:S01]  /*0610*/  IMAD.SHL.U32 R88, R88, 0x80, RZ ;  /* 0x0000008058587824 */ /* 0x000fe200078e00ff */
[C---:B------:R-:W-:Y:S01]  /*0620*/  LOP3.LUT R13, R29.reuse, 0x50, RZ, 0xfc, !PT ;  /* 0x000000501d0d7812 */ /* 0x040fe200078efcff */
[--C-:B------:R-:W-:Y:S01]  /*0630*/  IMAD R36, R8, 0x40, R21.reuse ;  /* 0x0000004008247824 */ /* 0x100fe200078e0215 */
[----:B------:R-:W-:Y:S01]  /*0640*/  LOP3.LUT R17, R29, 0x70, RZ, 0xfc, !PT ;  /* 0x000000701d117812 */ /* 0x000fe200078efcff */
[--C-:B------:R-:W-:Y:S01]  /*0650*/  IMAD R6, R12, 0x40, R21.reuse ;  /* 0x000000400c067824 */ /* 0x100fe200078e0215 */
[----:B------:R-:W-:Y:S01]  /*0660*/  LOP3.LUT R56, R88, R29, RZ, 0xfc, !PT ;  /* 0x0000001d58387212 */ /* 0x000fe200078efcff */
[--C-:B------:R-:W-:Y:S01]  /*0670*/  IMAD R8, R13, 0x40, R21.reuse ;  /* 0x000000400d087824 */ /* 0x100fe200078e0215 */
[----:B------:R-:W-:Y:S01]  /*0680*/  LOP3.LUT R14, R29, 0x58, RZ, 0xfc, !PT ;  /* 0x000000581d0e7812 */ /* 0x000fe200078efcff */
[----:B------:R-:W-:Y:S01]  /*0690*/  IMAD R26, R17, 0x40, R21 ;  /* 0x00000040111a7824 */ /* 0x000fe200078e0215 */
[-C--:B------:R-:W-:Y:S01]  /*06a0*/  LOP3.LUT R5, R6, R33.reuse, RZ, 0xfc, !PT ;  /* 0x0000002106057212 */ /* 0x080fe200078efcff */
[----:B------:R-:W-:Y:S01]  /*06b0*/  IMAD.HI R31, R56, 0x2aaaaaab, RZ ;  /* 0x2aaaaaab381f7827 */ /* 0x000fe200078e02ff */
[----:B------:R-:W-:-:S02]  /*06c0*/  LOP3.LUT R6, R8, R33, RZ, 0xfc, !PT ;  /* 0x0000002108067212 */ /* 0x000fc400078efcff */
[-C--:B------:R-:W-:Y:S01]  /*06d0*/  LOP3.LUT R8, R10, R33.reuse, RZ, 0xfc, !PT ;  /* 0x000000210a087212 */ /* 0x080fe200078efcff */
[--C-:B------:R-:W-:Y:S01]  /*06e0*/  IMAD R14, R14, 0x40, R21.reuse ;  /* 0x000000400e0e7824 */ /* 0x100fe200078e0215 */
[----:B------:R-:W-:Y:S01]  /*06f0*/  LOP3.LUT R10, R26, R33, RZ, 0xfc, !PT ;  /* 0x000000211a0a7212 */ /* 0x000fe200078efcff */
[----:B------:R-:W-:Y:S01]  /*0700*/  IMAD.MOV.U32 R26, RZ, RZ, RZ ;  /* 0x000000ffff1a7224 */ /* 0x000fe200078e00ff */
[C---:B------:R-:W-:Y:S01]  /*0710*/  LOP3.LUT R4, R29.reuse, 0x8, RZ, 0xfc, !PT ;  /* 0x000000081d047812 */ /* 0x040fe200078efcff */
[C---:B------:R-:W-:Y:S01]  /*0720*/  IMAD R12, R29.reuse, 0x40, R21 ;  /* 0x000000401d0c7824 */ /* 0x040fe200078e0215 */
[----:B------:R-:W-:Y:S01]  /*0730*/  LOP3.LUT R7, R29, 0x20, RZ, 0xfc, !PT ;  /* 0x000000201d077812 */ /* 0x000fe200078efcff */
[----:B------:R-:W-:Y:S01]  /*0740*/  IMAD.HI.U32 R26, R27, R35, R26 ;  /* 0x000000231b1a7227 */ /* 0x000fe200078e001a */
[----:B------:R-:W-:Y:S02]  /*0750*/  LOP3.LUT R58, R88, 0x8, R29, 0xfe, !PT ;  /* 0x00000008583a7812 */ /* 0x000fe400078efe1d */
[C---:B------:R-:W-:Y:S01]  /*0760*/  LOP3.LUT R11, R29.reuse, 0x40, RZ, 0xfc, !PT ;  /* 0x000000401d0b7812 */ /* 0x040fe200078efcff */
[--C-:B------:R-:W-:Y:S01]  /*0770*/  IMAD R22, R4, 0x40, R21.reuse ;  /* 0x0000004004167824 */ /* 0x100fe200078e0215 */
[----:B------:R-:W-:Y:S01]  /*0780*/  LOP3.LUT R20, R29, 0x78, RZ, 0xfc, !PT ;  /* 0x000000781d147812 */ /* 0x000fe200078efcff */
[----:B------:R-:W-:Y:S01]  /*0790*/  IMAD R34, R7, 0x40, R21 ;  /* 0x0000004007227824 */ /* 0x000fe200078e0215 */
[----:B------:R-:W-:Y:S01]  /*07a0*/  LOP3.LUT R62, R88, 0x18, R29, 0xfe, !PT ;  /* 0x00000018583e7812 */ /* 0x000fe200078efe1d */
[----:B------:R-:W-:Y:S01]  /*07b0*/  IMAD.HI R27, R58, 0x2aaaaaab, RZ ;  /* 0x2aaaaaab3a1b7827 */ /* 0x000fe200078e02ff */
[----:B------:R-:W-:-:S02]  /*07c0*/  SEL R25, R30, R25, !P0 ;  /* 0x000000191e197207 */ /* 0x000fc40004000000 */
[----:B------:R-:W-:Y:S01]  /*07d0*/  SHF.R.U32.HI R30, RZ, 0x1f, R31 ;  /* 0x0000001fff1e7819 */ /* 0x000fe2000001161f */
[--C-:B------:R-:W-:Y:S01]  /*07e0*/  IMAD R4, R11, 0x40, R21.reuse ;  /* 0x000000400b047824 */ /* 0x100fe200078e0215 */
[----:B------:R-:W-:Y:S01]  /*07f0*/  LOP3.LUT R60, R88, 0x10, R29, 0xfe, !PT ;  /* 0x00000010583c7812 */ /* 0x000fe200078efe1d */
[----:B------:R-:W-:Y:S01]  /*0800*/  IMAD R92, R20, 0x40, R21 ;  /* 0x00000040145c7824 */ /* 0x000fe200078e0215 */
[----:B------:R-:W-:Y:S01]  /*0810*/  LOP3.LUT R17, R32, R89, RZ, 0xfc, !PT ;  /* 0x0000005920117212 */ /* 0x000fe200078efcff */
[----:B------:R-:W-:Y:S01]  /*0820*/  IMAD.IADD R107, R28, 0x1, R25 ;  /* 0x000000011c6b7824 */ /* 0x000fe200078e0219 */
[-C--:B------:R-:W-:Y:S01]  /*0830*/  LOP3.LUT R18, R32, R33.reuse, RZ, 0xfc, !PT ;  /* 0x0000002120127212 */ /* 0x080fe200078efcff */
[----:B------:R-:W-:Y:S01]  /*0840*/  IMAD.HI R32, R62, 0x2aaaaaab, RZ ;  /* 0x2aaaaaab3e207827 */ /* 0x000fe200078e02ff */
[----:B------:R-:W-:Y:S02]  /*0850*/  LOP3.LUT R64, R88, 0x20, R29, 0xfe, !PT ;  /* 0x0000002058407812 */ /* 0x000fe400078efe1d */
[----:B------:R-:W-:Y:S01]  /*0860*/  LOP3.LUT R7, R14, R33, RZ, 0xfc, !PT ;  /* 0x000000210e077212 */ /* 0x000fe200078efcff */
[----:B------:R-:W-:Y:S01]  /*0870*/  IMAD.SHL.U32 R107, R107, 0x40, RZ ;  /* 0x000000406b6b7824 */ /* 0x000fe200078e00ff */
[----:B------:R-:W-:Y:S01]  /*0880*/  LEA.HI R25, R31, R30, RZ, 0x17 ;  /* 0x0000001e1f197211 */ /* 0x000fe200078fb8ff */
[----:B------:R-:W-:Y:S01]  /*0890*/  IMAD.HI R30, R60, 0x2aaaaaab, RZ ;  /* 0x2aaaaaab3c1e7827 */ /* 0x000fe200078e02ff */
[----:B------:R-:W-:-:S02]  /*08a0*/  LOP3.LUT R66, R88, 0x28, R29, 0xfe, !PT ;  /* 0x0000002858427812 */ /* 0x000fc400078efe1d */
[-C--:B------:R-:W-:Y:S01]  /*08b0*/  LOP3.LUT R11, R12, R89.reuse, RZ, 0xfc, !PT ;  /* 0x000000590c0b7212 */ /* 0x080fe200078efcff */
[----:B------:R-:W-:Y:S01]  /*08c0*/  IMAD R25, R25, -0xc00, R56 ;  /* 0xfffff40019197824 */ /* 0x000fe200078e0238 */
[C---:B------:R-:W-:Y:S02]  /*08d0*/  LOP3.LUT R13, R22.reuse, R89, RZ, 0xfc, !PT ;  /* 0x00000059160d7212 */ /* 0x040fe400078efcff */
[----:B------:R-:W-:Y:S01]  /*08e0*/  LOP3.LUT R14, R22, R33, RZ, 0xfc, !PT ;  /* 0x00000021160e7212 */ /* 0x000fe200078efcff */
[----:B------:R-:W-:Y:S01]  /*08f0*/  IMAD R25, R25, 0xc00, R94 ;  /* 0x00000c0019197824 */ /* 0x000fe200078e025e */
[C---:B------:R-:W-:Y:S02]  /*0900*/  LOP3.LUT R19, R34.reuse, R89, RZ, 0xfc, !PT ;  /* 0x0000005922137212 */ /* 0x040fe400078efcff */
[----:B------:R-:W-:Y:S01]  /*0910*/  LOP3.LUT R20, R34, R33, RZ, 0xfc, !PT ;  /* 0x0000002122147212 */ /* 0x000fe200078efcff */
[----:B------:R-:W-:Y:S01]  /*0920*/  IMAD.HI R34, R64, 0x2aaaaaab, RZ ;  /* 0x2aaaaaab40227827 */ /* 0x000fe200078e02ff */
[----:B------:R-:W-:-:S02]  /*0930*/  LOP3.LUT R23, R90, R89, RZ, 0xfc, !PT ;  /* 0x000000595a177212 */ /* 0x000fc400078efcff */
[----:B------:R-:W-:Y:S02]  /*0940*/  SHF.R.U32.HI R28, RZ, 0x1f, R27 ;  /* 0x0000001fff1c7819 */ /* 0x000fe4000001161b */
[----:B------:R-:W-:Y:S02]  /*0950*/  LOP3.LUT R53, R88, 0x30, R29, 0xfe, !PT ;  /* 0x0000003058357812 */ /* 0x000fe400078efe1d */
[-C--:B------:R-:W-:Y:S02]  /*0960*/  LOP3.LUT R4, R4, R33.reuse, RZ, 0xfc, !PT ;  /* 0x0000002104047212 */ /* 0x080fe400078efcff */
[-C--:B------:R-:W-:Y:S02]  /*0970*/  LOP3.LUT R12, R12, R33.reuse, RZ, 0xfc, !PT ;  /* 0x000000210c0c7212 */ /* 0x080fe400078efcff */
[-C--:B------:R-:W-:Y:S02]  /*0980*/  LOP3.LUT R22, R36, R33.reuse, RZ, 0xfc, !PT ;  /* 0x0000002124167212 */ /* 0x080fe400078efcff */
[----:B------:R-:W-:-:S02]  /*0990*/  LOP3.LUT R90, R90, R33, RZ, 0xfc, !PT ;  /* 0x000000215a5a7212 */ /* 0x000fc400078efcff */
[-C--:B------:R-:W-:Y:S02]  /*09a0*/  LOP3.LUT R91, R38, R33.reuse, RZ, 0xfc, !PT ;  /* 0x00000021265b7212 */ /* 0x080fe400078efcff */
[----:B------:R-:W-:Y:S02]  /*09b0*/  LOP3.LUT R92, R92, R33, RZ, 0xfc, !PT ;  /* 0x000000215c5c7212 */ /* 0x000fe400078efcff */
[----:B------:R-:W-:Y:S02]  /*09c0*/  SHF.R.U32.HI R33, RZ, 0x1f, R32 ;  /* 0x0000001fff217819 */ /* 0x000fe40000011620 */
[----:B------:R-:W-:Y:S02]  /*09d0*/  LOP3.LUT R73, R88, 0x40, R29, 0xfe, !PT ;  /* 0x0000004058497812 */ /* 0x000fe400078efe1d */
[----:B------:R-:W-:Y:S01]  /*09e0*/  LOP3.LUT R21, R36, R89, RZ, 0xfc, !PT ;  /* 0x0000005924157212 */ /* 0x000fe200078efcff */
[----:B------:R-:W-:Y:S01]  /*09f0*/  IMAD.HI R36, R66, 0x2aaaaaab, RZ ;  /* 0x2aaaaaab42247827 */ /* 0x000fe200078e02ff */
[----:B------:R-:W-:-:S02]  /*0a00*/  LEA.HI R27, R27, R28, RZ, 0x17 ;  /* 0x0000001c1b1b7211 */ /* 0x000fc400078fb8ff */
[----:B------:R-:W-:Y:S01]  /*0a10*/  SHF.R.U32.HI R31, RZ, 0x1f, R30 ;  /* 0x0000001fff1f7819 */ /* 0x000fe2000001161e */
[----:B------:R-:W-:Y:S01]  /*0a20*/  IMAD.HI R28, R53, 0x2aaaaaab, RZ ;  /* 0x2aaaaaab351c7827 */ /* 0x000fe200078e02ff */
[----:B------:R-:W-:Y:S02]  /*0a30*/  LOP3.LUT R71, R88, 0x38, R29, 0xfe, !PT ;  /* 0x0000003858477812 */ /* 0x000fe400078efe1d */
[----:B------:R-:W-:Y:S01]  /*0a40*/  SHF.R.U32.HI R35, RZ, 0x1f, R34 ;  /* 0x0000001fff237819 */ /* 0x000fe20000011622 */
[----:B------:R-:W-:Y:S01]  /*0a50*/  IMAD R27, R27, -0xc00, R58 ;  /* 0xfffff4001b1b7824 */ /* 0x000fe200078e023a */
[----:B------:R-:W-:Y:S01]  /*0a60*/  LEA.HI R33, R32, R33, RZ, 0x17 ;  /* 0x0000002120217211 */ /* 0x000fe200078fb8ff */
[----:B------:R-:W-:Y:S01]  /*0a70*/  IMAD.HI R32, R73, 0x2aaaaaab, RZ ;  /* 0x2aaaaaab49207827 */ /* 0x000fe200078e02ff */
[----:B------:R-:W-:Y:S02]  /*0a80*/  LOP3.LUT R75, R88, 0x48, R29, 0xfe, !PT ;  /* 0x00000048584b7812 */ /* 0x000fe400078efe1d */
[----:B------:R-:W-:Y:S01]  /*0a90*/  LEA.HI R31, R30, R31, RZ, 0x17 ;  /* 0x0000001f1e1f7211 */ /* 0x000fe200078fb8ff */
[----:B------:R-:W-:Y:S01]  /*0aa0*/  IMAD.HI R30, R71, 0x2aaaaaab, RZ ;  /* 0x2aaaaaab471e7827 */ /* 0x000fe200078e02ff */
[----:B------:R-:W-:-:S02]  /*0ab0*/  SHF.R.U32.HI R37, RZ, 0x1f, R36 ;  /* 0x0000001fff257819 */ /* 0x000fc40000011624 */
[----:B------:R-:W-:Y:S01]  /*0ac0*/  LEA.HI R35, R34, R35, RZ, 0x17 ;  /* 0x0000002322237211 */ /* 0x000fe200078fb8ff */
[----:B------:R-:W-:Y:S01]  /*0ad0*/  IMAD.HI R34, R75, 0x2aaaaaab, RZ ;  /* 0x2aaaaaab4b227827 */ /* 0x000fe200078e02ff */
[----:B------:R-:W-:Y:S02]  /*0ae0*/  LOP3.LUT R77, R88, 0x50, R29, 0xfe, !PT ;  /* 0x00000050584d7812 */ /* 0x000fe400078efe1d */
[----:B------:R-:W-:Y:S01]  /*0af0*/  SHF.R.U32.HI R39, RZ, 0x1f, R28 ;  /* 0x0000001fff277819 */ /* 0x000fe2000001161c */
[----:B------:R-:W-:Y:S01]  /*0b00*/  IMAD R47, R33, -0xc00, R62 ;  /* 0xfffff400212f7824 */ /* 0x000fe200078e023e */
[----:B------:R-:W-:Y:S01]  /*0b10*/  SHF.R.U32.HI R41, RZ, 0x1f, R32 ;  /* 0x0000001fff297819 */ /* 0x000fe20000011620 */
[----:B------:R-:W-:Y:S01]  /*0b20*/  IMAD.HI R44, R77, 0x2aaaaaab, RZ ;  /* 0x2aaaaaab4d2c7827 */ /* 0x000fe200078e02ff */
[----:B------:R-:W-:Y:S02]  /*0b30*/  LOP3.LUT R83, R88, 0x68, R29, 0xfe, !PT ;  /* 0x0000006858537812 */ /* 0x000fe400078efe1d */
[----:B------:R-:W-:Y:S01]  /*0b40*/  LEA.HI R37, R36, R37, RZ, 0x17 ;  /* 0x0000002524257211 */ /* 0x000fe200078fb8ff */
[----:B------:R-:W-:Y:S01]  /*0b50*/  IMAD R49, R35, -0xc00, R64 ;  /* 0xfffff40023317824 */ /* 0x000fe200078e0240 */
[----:B------:R-:W-:Y:S01]  /*0b60*/  LEA.HI R36, R28, R39, RZ, 0x17 ;  /* 0x000000271c247211 */ /* 0x000fe200078fb8ff */
[----:B------:R-:W-:Y:S01]  /*0b70*/  IMAD R27, R27, 0xc00, R94 ;  /* 0x00000c001b1b7824 */ /* 0x000fe200078e025e */
[----:B------:R-:W-:Y:S01]  /*0b80*/  SHF.R.U32.HI R39, RZ, 0x1f, R30 ;  /* 0x0000001fff277819 */ /* 0x000fe2000001161e */
[----:B------:R-:W-:Y:S01]  /*0b90*/  IMAD R51, R37, -0xc00, R66 ;  /* 0xfffff40025337824 */ /* 0x000fe200078e0242 */
[----:B------:R-:W-:Y:S01]  /*0ba0*/  LOP3.LUT R79, R88, 0x58, R29, 0xfe, !PT ;  /* 0x00000058584f7812 */ /* 0x000fe200078efe1d */
[----:B------:R-:W-:Y:S01]  /*0bb0*/  IMAD R53, R36, -0xc00, R53 ;  /* 0xfffff40024357824 */ /* 0x000fe200078e0235 */
[----:B------:R-:W-:Y:S01]  /*0bc0*/  LOP3.LUT R81, R88, 0x60, R29, 0xfe, !PT ;  /* 0x0000006058517812 */ /* 0x000fe200078efe1d */
[----:B------:R-:W-:Y:S01]  /*0bd0*/  IMAD R47, R47, 0xc00, R94 ;  /* 0x00000c002f2f7824 */ /* 0x000fe200078e025e */
[----:B------:R-:W-:Y:S01]  /*0be0*/  SHF.R.U32.HI R43, RZ, 0x1f, R34 ;  /* 0x0000001fff2b7819 */ /* 0x000fe20000011622 */
[----:B------:R-:W-:Y:S01]  /*0bf0*/  IMAD.HI R28, R79, 0x2aaaaaab, RZ ;  /* 0x2aaaaaab4f1c7827 */ /* 0x000fe200078e02ff */
[----:B------:R-:W-:-:S02]  /*0c00*/  LEA.HI R40, R32, R41, RZ, 0x17 ;  /* 0x0000002920287211 */ /* 0x000fc400078fb8ff */
[----:B------:R-:W-:Y:S01]  /*0c10*/  LOP3.LUT R85, R88, 0x70, R29, 0xfe, !PT ;  /* 0x0000007058557812 */ /* 0x000fe200078efe1d */
[----:B------:R-:W-:Y:S01]  /*0c20*/  IMAD.HI R32, R83, 0x2aaaaaab, RZ ;  /* 0x2aaaaaab53207827 */ /* 0x000fe200078e02ff */
[----:B------:R-:W-:Y:S02]  /*0c30*/  LOP3.LUT R89, R38, R89, RZ, 0xfc, !PT ;  /* 0x0000005926597212 */ /* 0x000fe400078efcff */
[----:B------:R-:W-:Y:S01]  /*0c40*/  LEA.HI R38, R30, R39, RZ, 0x17 ;  /* 0x000000271e267211 */ /* 0x000fe200078fb8ff */
[----:B------:R-:W-:Y:S01]  /*0c50*/  IMAD.HI R30, R81, 0x2aaaaaab, RZ ;  /* 0x2aaaaaab511e7827 */ /* 0x000fe200078e02ff */
[----:B------:R-:W-:Y:S02]  /*0c60*/  SHF.R.U32.HI R45, RZ, 0x1f, R44 ;  /* 0x0000001fff2d7819 */ /* 0x000fe4000001162c */
[----:B------:R-:W-:Y:S01]  /*0c70*/  LEA.HI R42, R34, R43, RZ, 0x17 ;  /* 0x0000002b222a7211 */ /* 0x000fe200078fb8ff */
[----:B------:R-:W-:Y:S01]  /*0c80*/  IMAD.HI R34, R85, 0x2aaaaaab, RZ ;  /* 0x2aaaaaab55227827 */ /* 0x000fe200078e02ff */
[----:B------:R-:W-:-:S02]  /*0c90*/  LOP3.LUT R87, R88, 0x78, R29, 0xfe, !PT ;  /* 0x0000007858577812 */ /* 0x000fc400078efe1d */
[----:B------:R-:W-:Y:S01]  /*0ca0*/  SHF.R.U32.HI R41, RZ, 0x1f, R32 ;  /* 0x0000001fff297819 */ /* 0x000fe20000011620 */
[----:B------:R-:W-:Y:S01]  /*0cb0*/  IMAD R73, R40, -0xc00, R73 ;  /* 0xfffff40028497824 */ /* 0x000fe200078e0249 */
[----:B------:R-:W-:Y:S01]  /*0cc0*/  LOP3.LUT R93, R107, R29, RZ, 0xfc, !PT ;  /* 0x0000001d6b5d7212 */ /* 0x000fe200078efcff */
[----:B------:R-:W-:Y:S01]  /*0cd0*/  IMAD R75, R42, -0xc00, R75 ;  /* 0xfffff4002a4b7824 */ /* 0x000fe200078e024b */
[----:B------:R-:W-:Y:S01]  /*0ce0*/  LOP3.LUT R95, R107, 0x8, R29, 0xfe, !PT ;  /* 0x000000086b5f7812 */ /* 0x000fe200078efe1d */
[----:B------:R-:W-:Y:S01]  /*0cf0*/  IMAD R71, R38, -0xc00, R71 ;  /* 0xfffff40026477824 */ /* 0x000fe200078e0247 */
[----:B------:R-:W-:Y:S02]  /*0d00*/  LOP3.LUT R97, R107, 0x10, R29, 0xfe, !PT ;  /* 0x000000106b617812 */ /* 0x000fe400078efe1d */
[----:B------:R-:W-:Y:S02]  /*0d10*/  LOP3.LUT R99, R107, 0x18, R29, 0xfe, !PT ;  /* 0x000000186b637812 */ /* 0x000fe400078efe1d */
[----:B------:R-:W-:-:S02]  /*0d20*/  LOP3.LUT R101, R107, 0x20, R29, 0xfe, !PT ;  /* 0x000000206b657812 */ /* 0x000fc400078efe1d */
[----:B------:R-:W-:Y:S02]  /*0d30*/  LOP3.LUT R103, R107, 0x28, R29, 0xfe, !PT ;  /* 0x000000286b677812 */ /* 0x000fe400078efe1d */
[----:B------:R-:W-:Y:S02]  /*0d40*/  LOP3.LUT R105, R107, 0x30, R29, 0xfe, !PT ;  /* 0x000000306b697812 */ /* 0x000fe400078efe1d */
[----:B------:R-:W-:Y:S01]  /*0d50*/  LEA.HI R44, R44, R45, RZ, 0x17 ;  /* 0x0000002d2c2c7211 */ /* 0x000fe200078fb8ff */
[----:B------:R-:W-:Y:S01]  /*0d60*/  IMAD.HI R45, R87, 0x2aaaaaab, RZ ;  /* 0x2aaaaaab572d7827 */ /* 0x000fe200078e02ff */
[----:B------:R-:W-:Y:S02]  /*0d70*/  LOP3.LUT R107, R107, 0x38, R29, 0xfe, !PT ;  /* 0x000000386b6b7812 */ /* 0x000fe400078efe1d */
[----:B------:R-:W-:Y:S01]  /*0d80*/  SHF.R.U32.HI R29, RZ, 0x1f, R28 ;  /* 0x0000001fff1d7819 */ /* 0x000fe2000001161c */
[----:B------:R-:W-:Y:S01]  /*0d90*/  IMAD R77, R44, -0xc00, R77 ;  /* 0xfffff4002c4d7824 */ /* 0x000fe200078e024d */
[----:B------:R-:W-:-:S02]  /*0da0*/  SHF.R.U32.HI R39, RZ, 0x1f, R30 ;  /* 0x0000001fff277819 */ /* 0x000fc4000001161e */
[----:B------:R-:W-:Y:S02]  /*0db0*/  SHF.R.U32.HI R43, RZ, 0x1f, R34 ;  /* 0x0000001fff2b7819 */ /* 0x000fe40000011622 */
[----:B------:R-:W-:Y:S02]  /*0dc0*/  LEA.HI R50, R32, R41, RZ, 0x17 ;  /* 0x0000002920327211 */ /* 0x000fe400078fb8ff */
[----:B------:R-:W-:Y:S02]  /*0dd0*/  IABS R41, R95 ;  /* 0x0000005f00297213 */ /* 0x000fe40000000000 */
[----:B------:R-:W-:Y:S01]  /*0de0*/  LEA.HI R46, R28, R29, RZ, 0x17 ;  /* 0x0000001d1c2e7211 */ /* 0x000fe200078fb8ff */
[----:B------:R-:W-:Y:S01]  /*0df0*/  IMAD R83, R50, -0xc00, R83 ;  /* 0xfffff40032537824 */ /* 0x000fe200078e0253 */
[----:B------:R-:W-:Y:S01]  /*0e00*/  LEA.HI R48, R30, R39, RZ, 0x17 ;  /* 0x000000271e307211 */ /* 0x000fe200078fb8ff */
[----:B------:R-:W-:Y:S01]  /*0e10*/  IMAD.HI.U32 R29, R26, R41, RZ ;  /* 0x000000291a1d7227 */ /* 0x000fe200078e00ff */
[----:B------:R-:W-:-:S02]  /*0e20*/  LEA.HI R52, R34, R43, RZ, 0x17 ;  /* 0x0000002b22347211 */ /* 0x000fc400078fb8ff */
[----:B------:R-:W-:Y:S01]  /*0e30*/  SHF.R.U32.HI R28, RZ, 0x1f, R45 ;  /* 0x0000001fff1c7819 */ /* 0x000fe2000001162d */
[----:B------:R-:W-:Y:S01]  /*0e40*/  IMAD R79, R46, -0xc00, R79 ;  /* 0xfffff4002e4f7824 */ /* 0x000fe200078e024f */
[----:B------:R-:W-:Y:S01]  /*0e50*/  IABS R39, R93 ;  /* 0x0000005d00277213 */ /* 0x000fe20000000000 */
[----:B------:R-:W-:Y:S01]  /*0e60*/  IMAD R81, R48, -0xc00, R81 ;  /* 0xfffff40030517824 */ /* 0x000fe200078e0251 */
[----:B------:R-:W-:Y:S01]  /*0e70*/  IABS R43, R97 ;  /* 0x00000061002b7213 */ /* 0x000fe20000000000 */
[----:B------:R-:W-:Y:S01]  /*0e80*/  IMAD R85, R52, -0xc00, R85 ;  /* 0xfffff40034557824 */ /* 0x000fe200078e0255 */
[----:B------:R-:W-:Y:S01]  /*0e90*/  LEA.HI R54, R45, R28, RZ, 0x17 ;  /* 0x0000001c2d367211 */ /* 0x000fe200078fb8ff */
[----:B------:R-:W-:Y:S01]  /*0ea0*/  IMAD.HI.U32 R28, R26, R39, RZ ;  /* 0x000000271a1c7227 */ /* 0x000fe200078e00ff */
[----:B------:R-:W-:Y:S02]  /*0eb0*/  IABS R35, R99 ;  /* 0x0000006300237213 */ /* 0x000fe40000000000 */
[----:B------:R-:W-:Y:S01]  /*0ec0*/  IABS R37, R101 ;  /* 0x0000006500257213 */ /* 0x000fe20000000000 */
[----:B------:R-:W-:Y:S01]  /*0ed0*/  IMAD R45, R31, -0xc00, R60 ;  /* 0xfffff4001f2d7824 */ /* 0x000fe200078e023c */
[----:B------:R-:W-:Y:S01]  /*0ee0*/  LEA R115, R12, UR10, 0x1 ;  /* 0x0000000a0c737c11 */ /* 0x000fe2000f8e08ff */
[----:B------:R-:W-:Y:S01]  /*0ef0*/  IMAD.HI.U32 R30, R26, R43, RZ ;  /* 0x0000002b1a1e7227 */ /* 0x000fe200078e00ff */
[----:B------:R-:W-:-:S02]  /*0f00*/  LEA R117, R14, UR10, 0x1 ;  /* 0x0000000a0e757c11 */ /* 0x000fc4000f8e08ff */
[----:B------:R-:W-:Y:S01]  /*0f10*/  LEA R119, R16, UR10, 0x1 ;  /* 0x0000000a10777c11 */ /* 0x000fe2000f8e08ff */
[----:B------:R-:W-:Y:S01]  /*0f20*/  IMAD.MOV R31, RZ, RZ, -R29 ;  /* 0x000000ffff1f7224 */ /* 0x000fe200078e0a1d */
[----:B------:R-:W-:Y:S01]  /*0f30*/  LEA R121, R18, UR10, 0x1 ;  /* 0x0000000a12797c11 */ /* 0x000fe2000f8e08ff */
[----:B------:R-:W-:Y:S01]  /*0f40*/  IMAD.MOV R28, RZ, RZ, -R28 ;  /* 0x000000ffff1c7224 */ /* 0x000fe200078e0a1c */
[----:B------:R-:W-:Y:S01]  /*0f50*/  LEA R145, R20, UR10, 0x1 ;  /* 0x0000000a14917c11 */ /* 0x000fe2000f8e08ff */
[----:B------:R-:W-:Y:S01]  /*0f60*/  IMAD.MOV R30, RZ, RZ, -R30 ;  /* 0x000000ffff1e7224 */ /* 0x000fe200078e0a1e */
[----:B------:R-:W-:Y:S01]  /*0f70*/  LEA R147, R22, UR10, 0x1 ;  /* 0x0000000a16937c11 */ /* 0x000fe2000f8e08ff */
[C---:B------:R-:W-:Y:S01]  /*0f80*/  IMAD R31, R24.reuse, R31, R41 ;  /* 0x0000001f181f7224 */ /* 0x040fe200078e0229 */
[----:B------:R-:W-:Y:S01]  /*0f90*/  IABS R41, R105 ;  /* 0x0000006900297213 */ /* 0x000fe20000000000 */
[C---:B------:R-:W-:Y:S01]  /*0fa0*/  IMAD R29, R24.reuse, R28, R39 ;  /* 0x0000001c181d7224 */ /* 0x040fe200078e0227 */
[----:B------:R-:W-:Y:S01]  /*0fb0*/  IABS R39, R103 ;  /* 0x0000006700277213 */ /* 0x000fe20000000000 */
[----:B------:R-:W-:Y:S01]  /*0fc0*/  IMAD R33, R24, R30, R43 ;  /* 0x0000001e18217224 */ /* 0x000fe200078e022b */
[----:B------:R-:W-:Y:S01]  /*0fd0*/  IABS R43, R107 ;  /* 0x0000006b002b7213 */ /* 0x000fe20000000000 */
[----:B------:R-:W-:Y:S01]  /*0fe0*/  IMAD.HI.U32 R34, R26, R41, RZ ;  /* 0x000000291a227227 */ /* 0x000fe200078e00ff */
[----:B------:R-:W-:-:S02]  /*0ff0*/  ISETP.GT.U32.AND P6, PT, R24, R29, PT ;  /* 0x0000001d1800720c */ /* 0x000fc40003fc4070 */
[----:B------:R-:W-:Y:S01]  /*1000*/  ISETP.GT.U32.AND P5, PT, R24, R31, PT ;  /* 0x0000001f1800720c */ /* 0x000fe20003fa4070 */
[----:B------:R-:W-:Y:S01]  /*1010*/  IMAD.HI.U32 R28, R26, R35, RZ ;  /* 0x000000231a1c7227 */ /* 0x000fe200078e00ff */
[----:B------:R-:W-:Y:S02]  /*1020*/  ISETP.GT.U32.AND P0, PT, R24, R33, PT ;  /* 0x000000211800720c */ /* 0x000fe40003f04070 */
[----:B------:R-:W-:Y:S01]  /*1030*/  LEA R149, R90, UR10, 0x1 ;  /* 0x0000000a5a957c11 */ /* 0x000fe2000f8e08ff */
[----:B------:R-:W-:Y:S01]  /*1040*/  IMAD.HI.U32 R30, R26, R37, RZ ;  /* 0x000000251a1e7227 */ /* 0x000fe200078e00ff */
[----:B------:R-:W-:Y:S02]  /*1050*/  LEA R151, R91, UR10, 0x1 ;  /* 0x0000000a5b977c11 */ /* 0x000fe4000f8e08ff */
[----:B------:R-:W-:Y:S01]  /*1060*/  LEA R153, R4, UR10, 0x1 ;  /* 0x0000000a04997c11 */ /* 0x000fe2000f8e08ff */
[----:B------:R-:W-:Y:S01]  /*1070*/  IMAD.HI.U32 R32, R26, R39, RZ ;  /* 0x000000271a207227 */ /* 0x000fe200078e00ff */
[----:B------:R-:W-:-:S02]  /*1080*/  LEA R155, R5, UR10, 0x1 ;  /* 0x0000000a059b7c11 */ /* 0x000fc4000f8e08ff */
[----:B------:R-:W-:Y:S01]  /*1090*/  LEA R157, R6, UR10, 0x1 ;  /* 0x0000000a069d7c11 */ /* 0x000fe2000f8e08ff */
[----:B------:R-:W-:Y:S01]  /*10a0*/  IMAD.HI.U32 R26, R26, R43, RZ ;  /* 0x0000002b1a1a7227 */ /* 0x000fe200078e00ff */
[----:B------:R-:W-:Y:S02]  /*10b0*/  LEA R159, R7, UR10, 0x1 ;  /* 0x0000000a079f7c11 */ /* 0x000fe4000f8e08ff */
[----:B------:R-:W-:Y:S01]  /*10c0*/  LEA R161, R8, UR10, 0x1 ;  /* 0x0000000a08a17c11 */ /* 0x000fe2000f8e08ff */
[----:B------:R-:W-:Y:S01]  /*10d0*/  IMAD.MOV R34, RZ, RZ, -R34 ;  /* 0x000000ffff227224 */ /* 0x000fe200078e0a22 */
[----:B------:R-:W-:Y:S01]  /*10e0*/  LEA R163, R9, UR10, 0x1 ;  /* 0x0000000a09a37c11 */ /* 0x000fe2000f8e08ff */
[----:B------:R-:W-:Y:S01]  /*10f0*/  IMAD.MOV R26, RZ, RZ, -R26 ;  /* 0x000000ffff1a7224 */ /* 0x000fe200078e0a1a */
[----:B------:R-:W-:Y:S01]  /*1100*/  LEA R165, R10, UR10, 0x1 ;  /* 0x0000000a0aa57c11 */ /* 0x000fe2000f8e08ff */
[----:B------:R-:W-:Y:S01]  /*1110*/  IMAD R41, R24, R34, R41 ;  /* 0x0000002218297224 */ /* 0x000fe200078e0229 */
[----:B------:R-:W-:Y:S01]  /*1120*/  LEA R72, R92, UR10, 0x1 ;  /* 0x0000000a5c487c11 */ /* 0x000fe2000f8e08ff */
[----:B------:R-:W-:-:S02]  /*1130*/  IMAD R43, R24, R26, R43 ;  /* 0x0000001a182b7224 */ /* 0x000fc400078e022b */
[----:B------:R-:W-:Y:S01]  /*1140*/  @!P6 IMAD.IADD R29, R29, 0x1, -R24 ;  /* 0x000000011d1de824 */ /* 0x000fe200078e0a18 */
[C---:B------:R-:W-:Y:S01]  /*1150*/  ISETP.GT.U32.AND P4, PT, R24.reuse, R41, PT ;  /* 0x000000291800720c */ /* 0x040fe20003f84070 */
[----:B------:R-:W-:Y:S01]  /*1160*/  IMAD.MOV R28, RZ, RZ, -R28 ;  /* 0x000000ffff1c7224 */ /* 0x000fe200078e0a1c */
[C---:B------:R-:W-:Y:S01]  /*1170*/  ISETP.GT.U32.AND P6, PT, R24.reuse, R43, PT ;  /* 0x0000002b1800720c */ /* 0x040fe20003fc4070 */
[----:B------:R-:W-:Y:S02]  /*1180*/  IMAD.MOV R30, RZ, RZ, -R30 ;  /* 0x000000ffff1e7224 */ /* 0x000fe400078e0a1e */
[----:B------:R-:W-:Y:S02]  /*1190*/  IMAD.MOV R32, RZ, RZ, -R32 ;  /* 0x000000ffff207224 */ /* 0x000fe400078e0a20 */
[C---:B------:R-:W-:Y:S02]  /*11a0*/  IMAD R35, R24.reuse, R28, R35 ;  /* 0x0000001c18237224 */ /* 0x040fe400078e0223 */
[----:B------:R-:W-:-:S02]  /*11b0*/  IMAD R37, R24, R30, R37 ;  /* 0x0000001e18257224 */ /* 0x000fc400078e0225 */
[C---:B------:R-:W-:Y:S01]  /*11c0*/  IMAD R39, R24.reuse, R32, R39 ;  /* 0x0000002018277224 */ /* 0x040fe200078e0227 */
[C---:B------:R-:W-:Y:S01]  /*11d0*/  ISETP.GT.U32.AND P1, PT, R24.reuse, R35, PT ;  /* 0x000000231800720c */ /* 0x040fe20003f24070 */
[--C-:B------:R-:W-:Y:S01]  /*11e0*/  @!P4 IMAD.IADD R41, R41, 0x1, -R24.reuse ;  /* 0x000000012929c824 */ /* 0x100fe200078e0a18 */
[C---:B------:R-:W-:Y:S01]  /*11f0*/  ISETP.GT.U32.AND P2, PT, R24.reuse, R37, PT ;  /* 0x000000251800720c */ /* 0x040fe20003f44070 */
[--C-:B------:R-:W-:Y:S01]  /*1200*/  @!P5 IMAD.IADD R31, R31, 0x1, -R24.reuse ;  /* 0x000000011f1fd824 */ /* 0x100fe200078e0a18 */
[C---:B------:R-:W-:Y:S01]  /*1210*/  ISETP.GT.U32.AND P3, PT, R24.reuse, R39, PT ;  /* 0x000000271800720c */ /* 0x040fe20003f64070 */
[--C-:B------:R-:W-:Y:S01]  /*1220*/  @!P6 IMAD.IADD R43, R43, 0x1, -R24.reuse ;  /* 0x000000012b2be824 */ /* 0x100fe200078e0a18 */
[C---:B------:R-:W-:Y:S01]  /*1230*/  ISETP.GT.U32.AND P5, PT, R24.reuse, R29, PT ;  /* 0x0000001d1800720c */ /* 0x040fe20003fa4070 */
[----:B------:R-:W-:Y:S01]  /*1240*/  @!P0 IMAD.IADD R33, R33, 0x1, -R24 ;  /* 0x0000000121218824 */ /* 0x000fe200078e0a18 */
[----:B------:R-:W-:Y:S01]  /*1250*/  ISETP.GT.U32.AND P6, PT, R24, R41, PT ;  /* 0x000000291800720c */ /* 0x000fe20003fc4070 */
[----:B------:R-:W-:Y:S01]  /*1260*/  IMAD R87, R54, -0xc00, R87 ;  /* 0xfffff40036577824 */ /* 0x000fe200078e0257 */
[----:B------:R-:W-:Y:S01]  /*1270*/  ISETP.GT.U32.AND P0, PT, R24, R31, PT ;  /* 0x0000001f1800720c */ /* 0x000fe20003f04070 */
[----:B------:R-:W2:Y:S01]  /*1280*/  LDC.64 R54, c[0x0][0x218] ;  /* 0x00008600ff367b82 */ /* 0x000ea20000000a00 */
[----:B------:R-:W-:-:S02]  /*1290*/  IMAD R45, R45, 0xc00, R94 ;  /* 0x00000c002d2d7824 */ /* 0x000fc400078e025e */
[--C-:B------:R-:W-:Y:S01]  /*12a0*/  @!P1 IMAD.IADD R35, R35, 0x1, -R24.reuse ;  /* 0x0000000123239824 */ /* 0x100fe200078e0a18 */
[C---:B------:R-:W-:Y:S01]  /*12b0*/  ISETP.GT.U32.AND P1, PT, R24.reuse, R33, PT ;  /* 0x000000211800720c */ /* 0x040fe20003f24070 */
[--C-:B------:R-:W-:Y:S02]  /*12c0*/  @!P2 IMAD.IADD R37, R37, 0x1, -R24.reuse ;  /* 0x000000012525a824 */ /* 0x100fe400078e0a18 */
        /* <DEDUP_REMOVED lines=8> */
[----:B------:R-:W-:Y:S01]  /*1350*/  IMAD R79, R79, 0xc00, R94 ;  /* 0x00000c004f4f7824 */ /* 0x000fe200078e025e */
[----:B------:R-:W-:Y:S01]  /*1360*/  ISETP.GE.AND P6, PT, R95, RZ, PT ;  /* 0x000000ff5f00720c */ /* 0x000fe20003fc6270 */
[----:B------:R-:W-:Y:S01]  /*1370*/  @!P1 IMAD.IADD R33, R33, 0x1, -R24 ;  /* 0x0000000121219824 */ /* 0x000fe200078e0a18 */
[----:B------:R-:W-:Y:S01]  /*1380*/  ISETP.GE.AND P0, PT, R93, RZ, PT ;  /* 0x000000ff5d00720c */ /* 0x000fe20003f06270 */
[----:B------:R-:W-:Y:S01]  /*1390*/  IMAD R81, R81, 0xc00, R94 ;  /* 0x00000c0051517824 */ /* 0x000fe200078e025e */
[----:B------:R-:W-:Y:S01]  /*13a0*/  ISETP.NE.AND P1, PT, R0, RZ, PT ;  /* 0x000000ff0000720c */ /* 0x000fe20003f25270 */
[--C-:B------:R-:W-:Y:S01]  /*13b0*/  @!P2 IMAD.IADD R35, R35, 0x1, -R24.reuse ;  /* 0x000000012323a824 */ /* 0x100fe200078e0a18 */
[----:B------:R-:W-:Y:S01]  /*13c0*/  ISETP.GE.AND P2, PT, R97, RZ, PT ;  /* 0x000000ff6100720c */ /* 0x000fe20003f46270 */
[--C-:B------:R-:W-:Y:S01]  /*13d0*/  @!P3 IMAD.IADD R37, R37, 0x1, -R24.reuse ;  /* 0x000000012525b824 */ /* 0x100fe200078e0a18 */
[----:B------:R-:W-:Y:S01]  /*13e0*/  ISETP.GE.AND P3, PT, R103, RZ, PT ;  /* 0x000000ff6700720c */ /* 0x000fe20003f66270 */
[--C-:B------:R-:W-:Y:S01]  /*13f0*/  @!P4 IMAD.IADD R39, R39, 0x1, -R24.reuse ;  /* 0x000000012727c824 */ /* 0x100fe200078e0a18 */
[----:B------:R-:W-:Y:S01]  /*1400*/  ISETP.GE.AND P4, PT, R101, RZ, PT ;  /* 0x000000ff6500720c */ /* 0x000fe20003f86270 */
[----:B------:R-:W-:Y:S01]  /*1410*/  @!P5 IMAD.IADD R43, R43, 0x1, -R24 ;  /* 0x000000012b2bd824 */ /* 0x000fe200078e0a18 */
[----:B------:R-:W-:Y:S01]  /*1420*/  LOP3.LUT R24, RZ, R0, RZ, 0x33, !PT ;  /* 0x00000000ff187212 */ /* 0x000fe200078e33ff */
[----:B------:R-:W-:Y:S01]  /*1430*/  @!P6 IMAD.MOV R31, RZ, RZ, -R31 ;  /* 0x000000ffff1fe224 */ /* 0x000fe200078e0a1f */
[----:B------:R-:W-:Y:S01]  /*1440*/  ISETP.GE.AND P5, PT, R99, RZ, PT ;  /* 0x000000ff6300720c */ /* 0x000fe20003fa6270 */
[----:B------:R-:W-:Y:S01]  /*1450*/  @!P0 IMAD.MOV R29, RZ, RZ, -R29 ;  /* 0x000000ffff1d8224 */ /* 0x000fe200078e0a1d */
[----:B------:R-:W-:Y:S01]  /*1460*/  ISETP.GE.AND P6, PT, R105, RZ, PT ;  /* 0x000000ff6900720c */ /* 0x000fe20003fc6270 */
[--C-:B------:R-:W-:Y:S01]  /*1470*/  IMAD R83, R83, 0xc00, R94.reuse ;  /* 0x00000c0053537824 */ /* 0x100fe200078e025e */
[----:B------:R-:W-:Y:S01]  /*1480*/  ISETP.GE.AND P0, PT, R107, RZ, PT ;  /* 0x000000ff6b00720c */ /* 0x000fe20003f06270 */
[----:B------:R-:W-:Y:S01]  /*1490*/  @!P2 IMAD.MOV R33, RZ, RZ, -R33 ;  /* 0x000000ffff21a224 */ /* 0x000fe200078e0a21 */
[C---:B------:R-:W-:Y:S01]  /*14a0*/  SEL R67, R24.reuse, R31, !P1 ;  /* 0x0000001f18437207 */ /* 0x040fe20004800000 */
[----:B------:R-:W-:Y:S01]  /*14b0*/  @!P3 IMAD.MOV R39, RZ, RZ, -R39 ;  /* 0x000000ffff27b224 */ /* 0x000fe200078e0a27 */
[----:B------:R-:W3:Y:S01]  /*14c0*/  LDC.64 R30, c[0x0][0x220] ;  /* 0x00008800ff1e7b82 */ /* 0x000ee20000000a00 */
[----:B------:R-:W-:Y:S01]  /*14d0*/  @!P4 IMAD.MOV R37, RZ, RZ, -R37 ;  /* 0x000000ffff25c224 */ /* 0x000fe200078e0a25 */
[C---:B------:R-:W-:Y:S01]  /*14e0*/  SEL R69, R24.reuse, R29, !P1 ;  /* 0x0000001d18457207 */ /* 0x040fe20004800000 */
[--C-:B------:R-:W-:Y:S01]  /*14f0*/  IMAD R67, R67, 0xc00, R94.reuse ;  /* 0x00000c0043437824 */ /* 0x100fe200078e025e */
[C---:B------:R-:W-:Y:S01]  /*1500*/  SEL R65, R24.reuse, R33, !P1 ;  /* 0x0000002118417207 */ /* 0x040fe20004800000 */
[----:B------:R-:W-:Y:S01]  /*1510*/  @!P5 IMAD.MOV R35, RZ, RZ, -R35 ;  /* 0x000000ffff23d224 */ /* 0x000fe200078e0a23 */
[C---:B------:R-:W-:Y:S01]  /*1520*/  SEL R61, R24.reuse, R37, !P1 ;  /* 0x00000025183d7207 */ /* 0x040fe20004800000 */
[----:B------:R-:W-:Y:S01]  /*1530*/  @!P6 IMAD.MOV R41, RZ, RZ, -R41 ;  /* 0x000000ffff29e224 */ /* 0x000fe200078e0a29 */
[C---:B------:R-:W-:Y:S01]  /*1540*/  SEL R59, R24.reuse, R39, !P1 ;  /* 0x00000027183b7207 */ /* 0x040fe20004800000 */
[----:B------:R-:W-:Y:S01]  /*1550*/  @!P0 IMAD.MOV R43, RZ, RZ, -R43 ;  /* 0x000000ffff2b8224 */ /* 0x000fe200078e0a2b */
[C---:B------:R-:W-:Y:S01]  /*1560*/  SEL R63, R24.reuse, R35, !P1 ;  /* 0x00000023183f7207 */ /* 0x040fe20004800000 */
[--C-:B------:R-:W-:Y:S01]  /*1570*/  IMAD R69, R69, 0xc00, R94.reuse ;  /* 0x00000c0045457824 */ /* 0x100fe200078e025e */
[C---:B------:R-:W-:Y:S01]  /*1580*/  SEL R57, R24.reuse, R41, !P1 ;  /* 0x0000002918397207 */ /* 0x040fe20004800000 */
[--C-:B------:R-:W-:Y:S01]  /*1590*/  IMAD R65, R65, 0xc00, R94.reuse ;  /* 0x00000c0041417824 */ /* 0x100fe200078e025e */
[----:B------:R-:W-:Y:S01]  /*15a0*/  SEL R43, R24, R43, !P1 ;  /* 0x0000002b182b7207 */ /* 0x000fe20004800000 */
[----:B------:R-:W-:-:S02]  /*15b0*/  IMAD R63, R63, 0xc00, R94 ;  /* 0x00000c003f3f7824 */ /* 0x000fc400078e025e */
[--C-:B------:R-:W-:Y:S02]  /*15c0*/  IMAD R61, R61, 0xc00, R94.reuse ;  /* 0x00000c003d3d7824 */ /* 0x100fe400078e025e */
[--C-:B------:R-:W-:Y:S02]  /*15d0*/  IMAD R59, R59, 0xc00, R94.reuse ;  /* 0x00000c003b3b7824 */ /* 0x100fe400078e025e */
[--C-:B------:R-:W-:Y:S02]  /*15e0*/  IMAD R57, R57, 0xc00, R94.reuse ;  /* 0x00000c0039397824 */ /* 0x100fe400078e025e */
[--C-:B------:R-:W-:Y:S02]  /*15f0*/  IMAD R43, R43, 0xc00, R94.reuse ;  /* 0x00000c002b2b7824 */ /* 0x100fe400078e025e */
[----:B------:R-:W-:Y:S02]  /*1600*/  IMAD R33, R51, 0xc00, R94 ;  /* 0x00000c0033217824 */ /* 0x000fe400078e025e */
[----:B--2---:R-:W-:-:S04]  /*1610*/  IMAD.WIDE R68, R69, 0x2, R54 ;  /* 0x0000000245447825 */ /* 0x004fc800078e0236 */
[----:B------:R-:W-:Y:S01]  /*1620*/  IMAD.WIDE R66, R67, 0x2, R54 ;  /* 0x0000000243427825 */ /* 0x000fe200078e0236 */
[----:B------:R-:W-:-:S03]  /*1630*/  IADD3 R96, P0, R68, 0x300, RZ ;  /* 0x0000030044607810 */ /* 0x000fc60007f1e0ff */
[----:B------:R-:W-:Y:S01]  /*1640*/  IMAD.WIDE R64, R65, 0x2, R54 ;  /* 0x0000000241407825 */ /* 0x000fe200078e0236 */
[----:B------:R-:W-:-:S03]  /*1650*/  IADD3 R98, P1, R66, 0x300, RZ ;  /* 0x0000030042627810 */ /* 0x000fc60007f3e0ff */
[----:B------:R-:W-:-:S04]  /*1660*/  IMAD.WIDE R62, R63, 0x2, R54 ;  /* 0x000000023f3e7825 */ /* 0x000fc800078e0236 */
[----:B------:R-:W-:-:S04]  /*1670*/  IMAD.WIDE R60, R61, 0x2, R54 ;  /* 0x000000023d3c7825 */ /* 0x000fc800078e0236 */
[----:B------:R-:W-:-:S04]  /*1680*/  IMAD.WIDE R58, R59, 0x2, R54 ;  /* 0x000000023b3a7825 */ /* 0x000fc800078e0236 */
[----:B------:R-:W-:-:S04]  /*1690*/  IMAD.WIDE R56, R57, 0x2, R54 ;  /* 0x0000000239387825 */ /* 0x000fc800078e0236 */
[----:B------:R-:W-:Y:S01]  /*16a0*/  IMAD R39, R73, 0xc00, R94 ;  /* 0x00000c0049277824 */ /* 0x000fe200078e025e */
[----:B------:R-:W-:Y:S01]  /*16b0*/  LEA R73, R11, UR10, 0x1 ;  /* 0x0000000a0b497c11 */ /* 0x000fe2000f8e08ff */
[----:B------:R-:W-:-:S04]  /*16c0*/  IMAD.WIDE R54, R43, 0x2, R54 ;  /* 0x000000022b367825 */ /* 0x000fc800078e0236 */
[--C-:B------:R-:W-:Y:S01]  /*16d0*/  IMAD R29, R49, 0xc00, R94.reuse ;  /* 0x00000c00311d7824 */ /* 0x100fe200078e025e */
[----:B------:R-:W-:Y:S01]  /*16e0*/  @!PT LDS RZ, [RZ] ;  /* 0x00000000fffff984 */ /* 0x000fe20000000800 */
[----:B------:R-:W-:Y:S01]  /*16f0*/  @!PT LDS RZ, [RZ] ;  /* 0x00000000fffff984 */ /* 0x000fe20000000800 */
[----:B------:R-:W-:Y:S01]  /*1700*/  @!PT LDS RZ, [RZ] ;  /* 0x00000000fffff984 */ /* 0x000fe20000000800 */
[----:B------:R-:W-:Y:S01]  /*1710*/  LDGSTS.E.BYPASS.128 [R73], desc[UR14][R68.64] ;  /* 0x0000000044497fae */ /* 0x000fe2000b901c4e */
[----:B------:R-:W-:Y:S01]  /*1720*/  IMAD R37, R75, 0xc00, R94 ;  /* 0x00000c004b257824 */ /* 0x000fe200078e025e */
[----:B------:R-:W-:Y:S01]  /*1730*/  LEA R75, R13, UR10, 0x1 ;  /* 0x0000000a0d4b7c11 */ /* 0x000fe2000f8e08ff */
[----:B---3--:R-:W-:-:S04]  /*1740*/  IMAD.WIDE R50, R45, 0x2, R30 ;  /* 0x000000022d327825 */ /* 0x008fc800078e021e */
[--C-:B------:R-:W-:Y:S01]  /*1750*/  IMAD R43, R53, 0xc00, R94.reuse ;  /* 0x00000c00352b7824 */ /* 0x100fe200078e025e */
[----:B------:R-:W-:Y:S01]  /*1760*/  LDGSTS.E.BYPASS.128 [R75], desc[UR14][R66.64] ;  /* 0x00000000424b7fae */ /* 0x000fe2000b901c4e */
[--C-:B------:R-:W-:Y:S02]  /*1770*/  IMAD R41, R71, 0xc00, R94.reuse ;  /* 0x00000c0047297824 */ /* 0x100fe400078e025e */
[--C-:B------:R-:W-:Y:S01]  /*1780*/  IMAD R35, R77, 0xc00, R94.reuse ;  /* 0x00000c004d237824 */ /* 0x100fe200078e025e */
[----:B------:R-:W-:Y:S01]  /*1790*/  LEA R77, R15, UR10, 0x1 ;  /* 0x0000000a0f4d7c11 */ /* 0x000fe2000f8e08ff */
[----:B------:R-:W-:Y:S02]  /*17a0*/  IMAD R85, R85, 0xc00, R94 ;  /* 0x00000c0055557824 */ /* 0x000fe400078e025e */
[----:B------:R-:W-:Y:S02]  /*17b0*/  IMAD.WIDE R44, R33, 0x2, R30 ;  /* 0x00000002212c7825 */ /* 0x000fe400078e021e */
[----:B------:R-:W-:Y:S02]  /*17c0*/  LDGSTS.E.BYPASS.128 [R77], desc[UR14][R64.64] ;  /* 0x00000000404d7fae */ /* 0x000fe4000b901c4e */
[----:B------:R-:W-:-:S02]  /*17d0*/  IMAD R87, R87, 0xc00, R94 ;  /* 0x00000c0057577824 */ /* 0x000fc400078e025e */
[----:B------:R-:W-:-:S04]  /*17e0*/  IMAD.WIDE R70, R25, 0x2, R30 ;  /* 0x0000000219467825 */ /* 0x000fc800078e021e */
[----:B------:R-:W-:Y:S01]  /*17f0*/  IMAD.WIDE R32, R79, 0x2, R30 ;  /* 0x000000024f207825 */ /* 0x000fe200078e021e */
[----:B------:R-:W-:-:S03]  /*1800*/  LEA R79, R17, UR10, 0x1 ;  /* 0x0000000a114f7c11 */ /* 0x000fc6000f8e08ff */
[--C-:B------:R-:W-:Y:S02]  /*1810*/  IMAD.WIDE R52, R27, 0x2, R30.reuse ;  /* 0x000000021b347825 */ /* 0x100fe400078e021e */
[----:B------:R-:W-:Y:S02]  /*1820*/  LDGSTS.E.BYPASS.128 [R79], desc[UR14][R62.64] ;  /* 0x000000003e4f7fae */ /* 0x000fe4000b901c4e */
[----:B------:R-:W-:-:S04]  /*1830*/  IMAD.WIDE R48, R47, 0x2, R30 ;  /* 0x000000022f307825 */ /* 0x000fc800078e021e */
[----:B------:R-:W-:Y:S01]  /*1840*/  IMAD.WIDE R24, R81, 0x2, R30 ;  /* 0x0000000251187825 */ /* 0x000fe200078e021e */
[----:B------:R-:W-:-:S03]  /*1850*/  LEA R81, R19, UR10, 0x1 ;  /* 0x0000000a13517c11 */ /* 0x000fc6000f8e08ff */
[--C-:B------:R-:W-:Y:S02]  /*1860*/  IMAD.WIDE R46, R29, 0x2, R30.reuse ;  /* 0x000000021d2e7825 */ /* 0x100fe400078e021e */
[----:B------:R-:W-:Y:S02]  /*1870*/  LDGSTS.E.BYPASS.128 [R81], desc[UR14][R60.64] ;  /* 0x000000003c517fae */ /* 0x000fe4000b901c4e */
[----:B------:R-:W-:Y:S01]  /*1880*/  IMAD.WIDE R26, R83, 0x2, R30 ;  /* 0x00000002531a7825 */ /* 0x000fe200078e021e */
[----:B------:R-:W-:-:S03]  /*1890*/  LEA R83, R21, UR10, 0x1 ;  /* 0x0000000a15537c11 */ /* 0x000fc6000f8e08ff */
[--C-:B------:R-:W-:Y:S02]  /*18a0*/  IMAD.WIDE R42, R43, 0x2, R30.reuse ;  /* 0x000000022b2a7825 */ /* 0x100fe400078e021e */
[----:B------:R-:W-:Y:S02]  /*18b0*/  LDGSTS.E.BYPASS.128 [R83], desc[UR14][R58.64] ;  /* 0x000000003a537fae */ /* 0x000fe4000b901c4e */
[----:B------:R-:W-:-:S04]  /*18c0*/  IMAD.WIDE R40, R41, 0x2, R30 ;  /* 0x0000000229287825 */ /* 0x000fc800078e021e */
[----:B------:R-:W-:-:S04]  /*18d0*/  IMAD.WIDE R38, R39, 0x2, R30 ;  /* 0x0000000227267825 */ /* 0x000fc800078e021e */
[----:B------:R-:W-:-:S04]  /*18e0*/  IMAD.WIDE R36, R37, 0x2, R30 ;  /* 0x0000000225247825 */ /* 0x000fc800078e021e */
[----:B------:R-:W-:-:S04]  /*18f0*/  IMAD.WIDE R34, R35, 0x2, R30 ;  /* 0x0000000223227825 */ /* 0x000fc800078e021e */
[----:B------:R-:W-:Y:S01]  /*1900*/  IMAD.WIDE R28, R85, 0x2, R30 ;  /* 0x00000002551c7825 */ /* 0x000fe200078e021e */
[----:B------:R-:W-:-:S03]  /*1910*/  LEA R85, R23, UR10, 0x1 ;  /* 0x0000000a17557c11 */ /* 0x000fc6000f8e08ff */
[----:B------:R-:W-:Y:S01]  /*1920*/  IMAD.WIDE R30, R87, 0x2, R30 ;  /* 0x00000002571e7825 */ /* 0x000fe200078e021e */
[----:B------:R-:W-:Y:S01]  /*1930*/  LEA R87, R89, UR10, 0x1 ;  /* 0x0000000a59577c11 */ /* 0x000fe2000f8e08ff */
[----:B------:R-:W-:Y:S02]  /*1940*/  LDGSTS.E.BYPASS.128 [R85], desc[UR14][R56.64] ;  /* 0x0000000038557fae */ /* 0x000fe4000b901c4e */
[----:B------:R-:W-:Y:S01]  /*1950*/  IMAD.X R100, RZ, RZ, R69, P0 ;  /* 0x000000ffff647224 */ /* 0x000fe200000e0645 */
[----:B------:R-:W-:Y:S01]  /*1960*/  IADD3 R102, P0, R64, 0x300, RZ ;  /* 0x0000030040667810 */ /* 0x000fe20007f1e0ff */
[----:B------:R-:W-:Y:S01]  /*1970*/  LDGSTS.E.BYPASS.128 [R87], desc[UR14][R54.64] ;  /* 0x0000000036577fae */ /* 0x000fe2000b901c4e */
[----:B------:R-:W-:Y:S01]  /*1980*/  IMAD.X R104, RZ, RZ, R67, P1 ;  /* 0x000000ffff687224 */ /* 0x000fe200008e0643 */
[----:B------:R-:W-:Y:S02]  /*1990*/  IADD3 R106, P1, R62, 0x300, RZ ;  /* 0x000003003e6a7810 */ /* 0x000fe40007f3e0ff */
[----:B------:R-:W0:Y:S01]  /*19a0*/  LDGDEPBAR ;  /* 0x00000000000079af */ /* 0x000e220000000000 */
[----:B------:R-:W-:Y:S01]  /*19b0*/  IMAD.X R108, RZ, RZ, R65, P0 ;  /* 0x000000ffff6c7224 */ /* 0x000fe200000e0641 */
[----:B------:R-:W-:Y:S01]  /*19c0*/  IADD3 R109, P0, R60, 0x300, RZ ;  /* 0x000003003c6d7810 */ /* 0x000fe20007f1e0ff */
[----:B------:R-:W-:Y:S01]  /*19d0*/  IMAD.X R110, RZ, RZ, R63, P1 ;  /* 0x000000ffff6e7224 */ /* 0x000fe200008e063f */
[----:B------:R-:W-:Y:S01]  /*19e0*/  LDGSTS.E.BYPASS.128 [R115+0x10000], desc[UR14][R70.64] ;  /* 0x1000000046737fae */ /* 0x000fe2000b901c4e */
[----:B------:R-:W-:-:S02]  /*19f0*/  IADD3 R111, P1, R58, 0x300, RZ ;  /* 0x000003003a6f7810 */ /* 0x000fc40007f3e0ff */
[----:B------:R-:W-:Y:S01]  /*1a00*/  IMAD.X R112, RZ, RZ, R61, P0 ;  /* 0x000000ffff707224 */ /* 0x000fe200000e063d */
[----:B------:R-:W-:Y:S01]  /*1a10*/  LDGSTS.E.BYPASS.128 [R117+0x10000], desc[UR14][R52.64] ;  /* 0x1000000034757fae */ /* 0x000fe2000b901c4e */
[----:B------:R-:W-:Y:S01]  /*1a20*/  IADD3 R113, P0, R56, 0x300, RZ ;  /* 0x0000030038717810 */ /* 0x000fe20007f1e0ff */
[----:B------:R-:W-:Y:S01]  /*1a30*/  IMAD.X R122, RZ, RZ, R59, P1 ;  /* 0x000000ffff7a7224 */ /* 0x000fe200008e063b */
[----:B------:R-:W-:Y:S01]  /*1a40*/  IADD3 R123, P1, R54, 0x300, RZ ;  /* 0x00000300367b7810 */ /* 0x000fe20007f3e0ff */
[----:B------:R-:W-:Y:S02]  /*1a50*/  LDGSTS.E.BYPASS.128 [R119+0x10000], desc[UR14][R50.64] ;  /* 0x1000000032777fae */ /* 0x000fe4000b901c4e */
[----:B------:R-:W-:Y:S01]  /*1a60*/  IMAD.X R124, RZ, RZ, R57, P0 ;  /* 0x000000ffff7c7224 */ /* 0x000fe200000e0639 */
[----:B------:R-:W-:Y:S01]  /*1a70*/  IADD3 R125, P0, R70, 0x300, RZ ;  /* 0x00000300467d7810 */ /* 0x000fe20007f1e0ff */
[----:B------:R-:W-:Y:S01]  /*1a80*/  LDGSTS.E.BYPASS.128 [R121+0x10000], desc[UR14][R48.64] ;  /* 0x1000000030797fae */ /* 0x000fe2000b901c4e */
[----:B------:R-:W-:Y:S01]  /*1a90*/  IMAD.X R126, RZ, RZ, R55, P1 ;  /* 0x000000ffff7e7224 */ /* 0x000fe200008e0637 */
[----:B------:R-:W-:-:S02]  /*1aa0*/  IADD3 R127, P1, R52, 0x300, RZ ;  /* 0x00000300347f7810 */ /* 0x000fc40007f3e0ff */
[----:B------:R-:W-:Y:S01]  /*1ab0*/  LDGSTS.E.BYPASS.128 [R145+0x10000], desc[UR14][R46.64] ;  /* 0x100000002e917fae */ /* 0x000fe2000b901c4e */
[----:B------:R-:W-:Y:S01]  /*1ac0*/  IMAD.X R128, RZ, RZ, R71, P0 ;  /* 0x000000ffff807224 */ /* 0x000fe200000e0647 */
[----:B------:R-:W-:Y:S01]  /*1ad0*/  IADD3 R129, P0, R50, 0x300, RZ ;  /* 0x0000030032817810 */ /* 0x000fe20007f1e0ff */
[----:B------:R-:W-:Y:S01]  /*1ae0*/  IMAD.X R130, RZ, RZ, R53, P1 ;  /* 0x000000ffff827224 */ /* 0x000fe200008e0635 */
[----:B------:R-:W-:Y:S01]  /*1af0*/  LDGSTS.E.BYPASS.128 [R147+0x10000], desc[UR14][R44.64] ;  /* 0x100000002c937fae */ /* 0x000fe2000b901c4e */
[----:B------:R-:W-:Y:S02]  /*1b00*/  IADD3 R131, P1, R48, 0x300, RZ ;  /* 0x0000030030837810 */ /* 0x000fe40007f3e0ff */
        /* <DEDUP_REMOVED lines=18> */
[----:B------:R-:W-:Y:S02]  /*1c30*/  LDGSTS.E.BYPASS.128 [R159+0x10000], desc[UR14][R32.64] ;  /* 0x10000000209f7fae */ /* 0x000fe4000b901c4e */
[----:B------:R-:W-:-:S02]  /*1c40*/  IMAD.X R146, RZ, RZ, R37, P1 ;  /* 0x000000ffff927224 */ /* 0x000fc400008e0625 */
[----:B------:R-:W-:Y:S04]  /*1c50*/  LDGSTS.E.BYPASS.128 [R161+0x10000], desc[UR14][R24.64] ;  /* 0x1000000018a17fae */ /* 0x000fe8000b901c4e */
[----:B------:R-:W-:Y:S04]  /*1c60*/  LDGSTS.E.BYPASS.128 [R163+0x10000], desc[UR14][R26.64] ;  /* 0x100000001aa37fae */ /* 0x000fe8000b901c4e */
[----:B------:R-:W-:Y:S04]  /*1c70*/  LDGSTS.E.BYPASS.128 [R165+0x10000], desc[UR14][R28.64] ;  /* 0x100000001ca57fae */ /* 0x000fe8000b901c4e */
[----:B------:R-:W-:Y:S04]  /*1c80*/  LDGSTS.E.BYPASS.128 [R72+0x10000], desc[UR14][R30.64] ;  /* 0x100000001e487fae */ /* 0x000fe8000b901c4e */
[----:B------:R-:W0:Y:S01]  /*1c90*/  LDGDEPBAR ;  /* 0x00000000000079af */ /* 0x000e220000000000 */
[----:B------:R-:W-:Y:S06]  /*1ca0*/  BAR.SYNC.DEFER_BLOCKING 0x0 ;  /* 0x0000000000007b1d */ /* 0x000fec0000010000 */
[----:B------:R-:W-:Y:S01]  /*1cb0*/  @!PT LDS RZ, [RZ] ;  /* 0x00000000fffff984 */ /* 0x000fe20000000800 */
[----:B------:R-:W-:Y:S01]  /*1cc0*/  @!PT LDS RZ, [RZ] ;  /* 0x00000000fffff984 */ /* 0x000fe20000000800 */
[----:B------:R-:W-:Y:S01]  /*1cd0*/  @!PT LDS RZ, [RZ] ;  /* 0x00000000fffff984 */ /* 0x000fe20000000800 */
[----:B------:R-:W-:Y:S04]  /*1ce0*/  LDGSTS.E.BYPASS.128 [R73+0x4000], desc[UR14][R68.64+0x100] ;  /* 0x0400010044497fae */ /* 0x000fe8000b901c4e */
[----:B------:R-:W-:Y:S04]  /*1cf0*/  LDGSTS.E.BYPASS.128 [R75+0x4000], desc[UR14][R66.64+0x100] ;  /* 0x04000100424b7fae */ /* 0x000fe8000b901c4e */
[----:B------:R-:W-:Y:S04]  /*1d00*/  LDGSTS.E.BYPASS.128 [R77+0x4000], desc[UR14][R64.64+0x100] ;  /* 0x04000100404d7fae */ /* 0x000fe8000b901c4e */
[----:B------:R-:W-:Y:S04]  /*1d10*/  LDGSTS.E.BYPASS.128 [R79+0x4000], desc[UR14][R62.64+0x100] ;  /* 0x040001003e4f7fae */ /* 0x000fe8000b901c4e */
[----:B------:R-:W-:Y:S04]  /*1d20*/  LDGSTS.E.BYPASS.128 [R81+0x4000], desc[UR14][R60.64+0x100] ;  /* 0x040001003c517fae */ /* 0x000fe8000b901c4e */
[----:B------:R-:W-:Y:S04]  /*1d30*/  LDGSTS.E.BYPASS.128 [R83+0x4000], desc[UR14][R58.64+0x100] ;  /* 0x040001003a537fae */ /* 0x000fe8000b901c4e */
[----:B------:R-:W-:Y:S04]  /*1d40*/  LDGSTS.E.BYPASS.128 [R85+0x4000], desc[UR14][R56.64+0x100] ;  /* 0x0400010038557fae */ /* 0x000fe8000b901c4e */
[----:B------:R-:W-:Y:S04]  /*1d50*/  LDGSTS.E.BYPASS.128 [R87+0x4000], desc[UR14][R54.64+0x100] ;  /* 0x0400010036577fae */ /* 0x000fe8000b901c4e */
[----:B------:R-:W0:Y:S04]  /*1d60*/  LDGDEPBAR ;  /* 0x00000000000079af */ /* 0x000e280000000000 */
        /* <DEDUP_REMOVED lines=21> */
[----:B------:R2:W-:Y:S04]  /*1ec0*/  LDGSTS.E.BYPASS.128 [R73+0x8000], desc[UR14][R68.64+0x200] ;  /* 0x0800020044497fae */ /* 0x0005e8000b901c4e */
[----:B------:R3:W-:Y:S04]  /*1ed0*/  LDGSTS.E.BYPASS.128 [R75+0x8000], desc[UR14][R66.64+0x200] ;  /* 0x08000200424b7fae */ /* 0x0007e8000b901c4e */
[----:B------:R4:W-:Y:S04]  /*1ee0*/  LDGSTS.E.BYPASS.128 [R77+0x8000], desc[UR14][R64.64+0x200] ;  /* 0x08000200404d7fae */ /* 0x0009e8000b901c4e */
[----:B------:R5:W-:Y:S01]  /*1ef0*/  LDGSTS.E.BYPASS.128 [R79+0x8000], desc[UR14][R62.64+0x200] ;  /* 0x080002003e4f7fae */ /* 0x000be2000b901c4e */
[----:B--2---:R-:W-:-:S03]  /*1f00*/  CS2R R68, SRZ ;  /* 0x0000000000447805 */ /* 0x004fc6000001ff00 */
[----:B------:R2:W-:Y:S01]  /*1f10*/  LDGSTS.E.BYPASS.128 [R81+0x8000], desc[UR14][R60.64+0x200] ;  /* 0x080002003c517fae */ /* 0x0005e2000b901c4e */
[----:B---3--:R-:W-:Y:S02]  /*1f20*/  CS2R R66, SRZ ;  /* 0x0000000000427805 */ /* 0x008fe4000001ff00 */
[----:B------:R-:W-:Y:S01]  /*1f30*/  CS2R R74, SRZ ;  /* 0x00000000004a7805 */ /* 0x000fe2000001ff00 */
[----:B------:R3:W-:Y:S01]  /*1f40*/  LDGSTS.E.BYPASS.128 [R83+0x8000], desc[UR14][R58.64+0x200] ;  /* 0x080002003a537fae */ /* 0x0007e2000b901c4e */
[----:B----4-:R-:W-:Y:S02]  /*1f50*/  CS2R R64, SRZ ;  /* 0x0000000000407805 */ /* 0x010fe4000001ff00 */
[----:B------:R-:W-:Y:S01]  /*1f60*/  CS2R R76, SRZ ;  /* 0x00000000004c7805 */ /* 0x000fe2000001ff00 */
[----:B------:R4:W-:Y:S01]  /*1f70*/  LDGSTS.E.BYPASS.128 [R85+0x8000], desc[UR14][R56.64+0x200] ;  /* 0x0800020038557fae */ /* 0x0009e2000b901c4e */
[----:B-----5:R-:W-:Y:S02]  /*1f80*/  CS2R R62, SRZ ;  /* 0x00000000003e7805 */ /* 0x020fe4000001ff00 */
[----:B------:R-:W-:Y:S01]  /*1f90*/  CS2R R78, SRZ ;  /* 0x00000000004e7805 */ /* 0x000fe2000001ff00 */
[----:B------:R5:W-:Y:S01]  /*1fa0*/  LDGSTS.E.BYPASS.128 [R87+0x8000], desc[UR14][R54.64+0x200] ;  /* 0x0800020036577fae */ /* 0x000be2000b901c4e */
[----:B-12---:R-:W-:-:S02]  /*1fb0*/  CS2R R60, SRZ ;  /* 0x00000000003c7805 */ /* 0x006fc4000001ff00 */
[----:B------:R-:W-:Y:S01]  /*1fc0*/  CS2R R80, SRZ ;  /* 0x0000000000507805 */ /* 0x000fe2000001ff00 */
[----:B------:R-:W0:Y:S01]  /*1fd0*/  LDGDEPBAR ;  /* 0x00000000000079af */ /* 0x000e220000000000 */
[----:B---3--:R-:W-:Y:S02]  /*1fe0*/  CS2R R58, SRZ ;  /* 0x00000000003a7805 */ /* 0x008fe4000001ff00 */
[----:B------:R-:W-:Y:S01]  /*1ff0*/  CS2R R82, SRZ ;  /* 0x0000000000527805 */ /* 0x000fe2000001ff00 */
[----:B------:R1:W-:Y:S01]  /*2000*/  LDGSTS.E.BYPASS.128 [R115+0x20000], desc[UR14][R70.64+0x200] ;  /* 0x2000020046737fae */ /* 0x0003e2000b901c4e */
[----:B----4-:R-:W-:Y:S02]  /*2010*/  CS2R R56, SRZ ;  /* 0x0000000000387805 */ /* 0x010fe4000001ff00 */
[----:B------:R-:W-:Y:S01]  /*2020*/  CS2R R84, SRZ ;  /* 0x0000000000547805 */ /* 0x000fe2000001ff00 */
[----:B------:R2:W-:Y:S01]  /*2030*/  LDGSTS.E.BYPASS.128 [R117+0x20000], desc[UR14][R52.64+0x200] ;  /* 0x2000020034757fae */ /* 0x0005e2000b901c4e */
[----:B-----5:R-:W-:-:S02]  /*2040*/  CS2R R54, SRZ ;  /* 0x0000000000367805 */ /* 0x020fc4000001ff00 */
[----:B------:R-:W-:Y:S01]  /*2050*/  CS2R R86, SRZ ;  /* 0x0000000000567805 */ /* 0x000fe2000001ff00 */
[----:B------:R3:W-:Y:S04]  /*2060*/  LDGSTS.E.BYPASS.128 [R119+0x20000], desc[UR14][R50.64+0x200] ;  /* 0x2000020032777fae */ /* 0x0007e8000b901c4e */
[----:B------:R4:W-:Y:S01]  /*2070*/  LDGSTS.E.BYPASS.128 [R121+0x20000], desc[UR14][R48.64+0x200] ;  /* 0x2000020030797fae */ /* 0x0009e2000b901c4e */
[----:B-1----:R-:W-:-:S03]  /*2080*/  CS2R R70, SRZ ;  /* 0x0000000000467805 */ /* 0x002fc6000001ff00 */
[----:B------:R1:W-:Y:S01]  /*2090*/  LDGSTS.E.BYPASS.128 [R145+0x20000], desc[UR14][R46.64+0x200] ;  /* 0x200002002e917fae */ /* 0x0003e2000b901c4e */
[----:B--2---:R-:W-:-:S03]  /*20a0*/  CS2R R52, SRZ ;  /* 0x0000000000347805 */ /* 0x004fc6000001ff00 */
[----:B------:R2:W-:Y:S01]  /*20b0*/  LDGSTS.E.BYPASS.128 [R147+0x20000], desc[UR14][R44.64+0x200] ;  /* 0x200002002c937fae */ /* 0x0005e2000b901c4e */
[----:B---3--:R-:W-:-:S03]  /*20c0*/  CS2R R50, SRZ ;  /* 0x0000000000327805 */ /* 0x008fc6000001ff00 */
[----:B------:R3:W-:Y:S01]  /*20d0*/  LDGSTS.E.BYPASS.128 [R149+0x20000], desc[UR14][R42.64+0x200] ;  /* 0x200002002a957fae */ /* 0x0007e2000b901c4e */
[----:B----4-:R-:W-:-:S03]  /*20e0*/  CS2R R48, SRZ ;  /* 0x0000000000307805 */ /* 0x010fc6000001ff00 */
[----:B------:R4:W-:Y:S01]  /*20f0*/  LDGSTS.E.BYPASS.128 [R151+0x20000], desc[UR14][R40.64+0x200] ;  /* 0x2000020028977fae */ /* 0x0009e2000b901c4e */
[----:B-1----:R-:W-:Y:S02]  /*2100*/  IADD3 R145, P0, R34, 0x300, RZ ;  /* 0x0000030022917810 */ /* 0x002fe40007f1e0ff */
[----:B------:R-:W-:Y:S01]  /*2110*/  CS2R R46, SRZ ;  /* 0x00000000002e7805 */ /* 0x000fe2000001ff00 */
[----:B------:R1:W-:Y:S01]  /*2120*/  LDGSTS.E.BYPASS.128 [R153+0x20000], desc[UR14][R38.64+0x200] ;  /* 0x2000020026997fae */ /* 0x0003e2000b901c4e */
[----:B--2---:R-:W-:Y:S01]  /*2130*/  IADD3 R147, P1, R32, 0x300, RZ ;  /* 0x0000030020937810 */ /* 0x004fe20007f3e0ff */
[----:B------:R-:W-:Y:S01]  /*2140*/  IMAD.X R148, RZ, RZ, R35, P0 ;  /* 0x000000ffff947224 */ /* 0x000fe200000e0623 */
[----:B------:R-:W-:Y:S01]  /*2150*/  CS2R R44, SRZ ;  /* 0x00000000002c7805 */ /* 0x000fe2000001ff00 */
[----:B------:R2:W-:Y:S01]  /*2160*/  LDGSTS.E.BYPASS.128 [R155+0x20000], desc[UR14][R36.64+0x200] ;  /* 0x20000200249b7fae */ /* 0x0005e2000b901c4e */
[----:B---3--:R-:W-:Y:S01]  /*2170*/  IADD3 R149, P0, R24, 0x300, RZ ;  /* 0x0000030018957810 */ /* 0x008fe20007f1e0ff */
[----:B------:R-:W-:Y:S01]  /*2180*/  IMAD.X R150, RZ, RZ, R33, P1 ;  /* 0x000000ffff967224 */ /* 0x000fe200008e0621 */
[----:B------:R-:W-:Y:S01]  /*2190*/  CS2R R42, SRZ ;  /* 0x00000000002a7805 */ /* 0x000fe2000001ff00 */
[----:B------:R3:W-:Y:S01]  /*21a0*/  LDGSTS.E.BYPASS.128 [R157+0x20000], desc[UR14][R34.64+0x200] ;  /* 0x20000200229d7fae */ /* 0x0007e2000b901c4e */
[----:B----4-:R-:W-:Y:S01]  /*21b0*/  IADD3 R151, P2, R26, 0x300, RZ ;  /* 0x000003001a977810 */ /* 0x010fe20007f5e0ff */
[----:B------:R-:W-:Y:S01]  /*21c0*/  IMAD.X R152, RZ, RZ, R25, P0 ;  /* 0x000000ffff987224 */ /* 0x000fe200000e0619 */
[----:B------:R-:W-:Y:S01]  /*21d0*/  IADD3 R154, P0, R30, 0x300, RZ ;  /* 0x000003001e9a7810 */ /* 0x000fe20007f1e0ff */
[----:B------:R4:W-:Y:S01]  /*21e0*/  LDGSTS.E.BYPASS.128 [R159+0x20000], desc[UR14][R32.64+0x200] ;  /* 0x20000200209f7fae */ /* 0x0009e2000b901c4e */
[----:B-1----:R-:W-:-:S02]  /*21f0*/  IADD3 R153, P1, R28, 0x300, RZ ;  /* 0x000003001c997810 */ /* 0x002fc40007f3e0ff */
[----:B------:R-:W-:Y:S02]  /*2200*/  CS2R R38, SRZ ;  /* 0x0000000000267805 */ /* 0x000fe4000001ff00 */
[----:B------:R-:W-:Y:S01]  /*2210*/  CS2R R40, SRZ ;  /* 0x0000000000287805 */ /* 0x000fe2000001ff00 */
[----:B------:R1:W-:Y:S01]  /*2220*/  LDGSTS.E.BYPASS.128 [R161+0x20000], desc[UR14][R24.64+0x200] ;  /* 0x2000020018a17fae */ /* 0x0003e2000b901c4e */
[----:B--2---:R-:W-:Y:S01]  /*2230*/  IMAD.X R155, RZ, RZ, R27, P2 ;  /* 0x000000ffff9b7224 */ /* 0x004fe200010e061b */
[----:B------:R-:W-:Y:S01]  /*2240*/  CS2R R36, SRZ ;  /* 0x0000000000247805 */ /* 0x000fe2000001ff00 */
[----:B------:R-:W-:Y:S01]  /*2250*/  IMAD.X R156, RZ, RZ, R29, P1 ;  /* 0x000000ffff9c7224 */ /* 0x000fe200008e061d */
[----:B------:R2:W-:Y:S01]  /*2260*/  LDGSTS.E.BYPASS.128 [R163+0x20000], desc[UR14][R26.64+0x200] ;  /* 0x200002001aa37fae */ /* 0x0005e2000b901c4e */
[----:B---3--:R-:W-:Y:S01]  /*2270*/  IMAD.X R157, RZ, RZ, R31, P0 ;  /* 0x000000ffff9d7224 */ /* 0x008fe200000e061f */
[----:B------:R-:W-:Y:S02]  /*2280*/  CS2R R34, SRZ ;  /* 0x0000000000227805 */ /* 0x000fe4000001ff00 */
[----:B------:R3:W-:Y:S01]  /*2290*/  LDGSTS.E.BYPASS.128 [R165+0x20000], desc[UR14][R28.64+0x200] ;  /* 0x200002001ca57fae */ /* 0x0007e2000b901c4e */
[----:B----4-:R-:W-:-:S02]  /*22a0*/  SHF.R.U32.HI R159, RZ, 0x5, R2 ;  /* 0x00000005ff9f7819 */ /* 0x010fc40000011602 */
[----:B------:R-:W-:Y:S01]  /*22b0*/  CS2R R32, SRZ ;  /* 0x0000000000207805 */ /* 0x000fe2000001ff00 */
[----:B------:R4:W-:Y:S01]  /*22c0*/  LDGSTS.E.BYPASS.128 [R72+0x20000], desc[UR14][R30.64+0x200] ;  /* 0x200002001e487fae */ /* 0x0009e2000b901c4e */
[----:B-1----:R-:W-:Y:S02]  /*22d0*/  CS2R R24, SRZ ;  /* 0x0000000000187805 */ /* 0x002fe4000001ff00 */
[----:B------:R-:W-:Y:S01]  /*22e0*/  LOP3.LUT R158, R159, 0x7fffffc, RZ, 0xc0, !PT ;  /* 0x07fffffc9f9e7812 */ /* 0x000fe200078ec0ff */
[----:B------:R-:W0:Y:S01]  /*22f0*/  LDGDEPBAR ;  /* 0x00000000000079af */ /* 0x000e220000000000 */
[----:B--2---:R-:W-:Y:S02]  /*2300*/  CS2R R26, SRZ ;  /* 0x00000000001a7805 */ /* 0x004fe4000001ff00 */
[----:B---3--:R-:W-:Y:S02]  /*2310*/  CS2R R28, SRZ ;  /* 0x00000000001c7805 */ /* 0x008fe4000001ff00 */
[----:B----4-:R-:W-:-:S02]  /*2320*/  CS2R R30, SRZ ;  /* 0x00000000001e7805 */ /* 0x010fc4000001ff00 */
[----:B------:R-:W-:-:S07]  /*2330*/  CS2R R72, SRZ ;  /* 0x0000000000487805 */ /* 0x000fce000001ff00 */
.L_x_0:
[----:B------:R-:W1:Y:S01]  /*2340*/  SHFL.IDX PT, R114, R158, RZ, 0x1f ;  /* 0x00001fff9e727589 */ /* 0x000e6200000e0000 */
[----:B------:R-:W-:Y:S01]  /*2350*/  UIADD3 UR11, UR11, 0x1, URZ ;  /* 0x000000010b0b7890 */ /* 0x000fe2000fffe03f */
[----:B------:R-:W-:-:S04]  /*2360*/  DEPBAR.LE SB0, 0x4 ;  /* 0x000081000000791a */ /* 0x000fc80000000000 */
[----:B------:R-:W-:Y:S01]  /*2370*/  UISETP.GE.AND UP0, UPT, UR11, 0x4, UPT ;  /* 0x000000040b00788c */ /* 0x000fe2000bf06270 */
[----:B------:R-:W-:Y:S01]  /*2380*/  BAR.SYNC.DEFER_BLOCKING 0x0 ;  /* 0x0000000000007b1d */ /* 0x000fe20000010000 */
[----:B------:R-:W-:Y:S01]  /*2390*/  UIADD3 UR12, UR12, 0x1, URZ ;  /* 0x000000010c0c7890 */ /* 0x000fe2000fffe03f */
[----:B------:R-:W-:Y:S01]  /*23a0*/  IADD3 R118, P1, R96, UR6, RZ ;  /* 0x0000000660767c10 */ /* 0x000fe2000ff3e0ff */
[----:B------:R-:W-:Y:S01]  /*23b0*/  USEL UR11, UR11, URZ, !UP0 ;  /* 0x0000003f0b0b7287 */ /* 0x000fe2000c000000 */
[----:B------:R-:W-:Y:S02]  /*23c0*/  VIADD R160, R160, 0x80 ;  /* 0x00000080a0a07836 */ /* 0x000fe40000000000 */
[----:B------:R-:W-:Y:S01]  /*23d0*/  UMOV UR19, 0x40000040 ;  /* 0x4000004000137882 */ /* 0x000fe20000000000 */
[----:B------:R-:W-:Y:S01]  /*23e0*/  ULEA UR4, UR11, UR10, 0xe ;  /* 0x0000000a0b047291 */ /* 0x000fe2000f8e703f */
[----:B------:R-:W-:Y:S02]  /*23f0*/  IADD3.X R119, R100, UR7, RZ, P1, !PT ;  /* 0x0000000764777c10 */ /* 0x000fe40008ffe4ff */
[----:B------:R-:W-:Y:S01]  /*2400*/  IADD3 R120, P1, R98, UR6, RZ ;  /* 0x0000000662787c10 */ /* 0x000fe2000ff3e0ff */
[----:B------:R-:W-:Y:S01]  /*2410*/  USHF.R.U32.HI UR8, URZ, 0x4, UR4 ;  /* 0x000000043f087899 */ /* 0x000fe20008011604 */
[----:B------:R-:W-:Y:S01]  /*2420*/  ISETP.GE.U32.AND P0, PT, R160, 0xa80, PT ;  /* 0x00000a80a000780c */ /* 0x000fe20003f06070 */
[----:B------:R-:W-:Y:S01]  /*2430*/  ULEA UR4, UR11, UR13, 0xf ;  /* 0x0000000d0b047291 */ /* 0x000fe2000f8e783f */
[----:B------:R-:W-:Y:S01]  /*2440*/  IADD3.X R121, R104, UR7, RZ, P1, !PT ;  /* 0x0000000768797c10 */ /* 0x000fe20008ffe4ff */
[----:B------:R-:W-:Y:S01]  /*2450*/  ULOP3.LUT UR8, UR8, 0x3fff, URZ, 0xc0, !UPT ;  /* 0x00003fff08087892 */ /* 0x000fe2000f8ec03f */
[----:B------:R-:W-:Y:S01]  /*2460*/  IADD3 R116, P1, R102, UR6, RZ ;  /* 0x0000000666747c10 */ /* 0x000fe2000ff3e0ff */
[----:B------:R-:W-:Y:S01]  /*2470*/  USHF.R.U32.HI UR4, URZ, 0x4, UR4 ;  /* 0x000000043f047899 */ /* 0x000fe20008011604 */
[----:B-1----:R-:W-:-:S02]  /*2480*/  R2UR UR5, R114 ;  /* 0x00000000720572ca */ /* 0x002fc400000e0000 */
[----:B------:R-:W-:Y:S01]  /*2490*/  IADD3.X R117, R108, UR7, RZ, P1, !PT ;  /* 0x000000076c757c10 */ /* 0x000fe20008ffe4ff */
[----:B------:R-:W-:Y:S01]  /*24a0*/  ULOP3.LUT UR4, UR4, 0x3fff, URZ, 0xc0, !UPT ;  /* 0x00003fff04047892 */ /* 0x000fe2000f8ec03f */
[----:B------:R-:W-:Y:S01]  /*24b0*/  IADD3 R114, P1, R106, UR6, RZ ;  /* 0x000000066a727c10 */ /* 0x000fe2000ff3e0ff */
[----:B------:R-:W-:Y:S02]  /*24c0*/  WARPGROUP.ARRIVE ;  /* 0x00000000000079c5 */ /* 0x000fe40000000000 */
[----:B------:R-:W-:Y:S01]  /*24d0*/  ULOP3.LUT UR18, UR4, 0x4000000, URZ, 0xfc, !UPT ;  /* 0x0400000004127892 */ /* 0x000fe2000f8efc3f */
[----:B------:R-:W-:-:S05]  /*24e0*/  IADD3.X R115, R110, UR7, RZ, P1, !PT ;  /* 0x000000076e737c10 */ /* 0x000fca0008ffe4ff */
[----:B------:R-:W-:-:S04]  /*24f0*/  USHF.L.U32 UR5, UR5, 0x7, URZ ;  /* 0x0000000705057899 */ /* 0x000fc8000800063f */
[----:B------:R-:W-:-:S04]  /*2500*/  ULOP3.LUT UR5, UR5, 0x180, URZ, 0xc0, !UPT ;  /* 0x0000018005057892 */ /* 0x000fc8000f8ec03f */
[----:B------:R-:W-:-:S03]  /*2510*/  UIADD3 UR8, UP0, UR5, UR8, URZ ;  /* 0x0000000805087290 */ /* 0x000fc6000ff1e03f */
[----:B------:R-:W-:Y:S01]  /*2520*/  UMOV UR5, URZ ;  /* 0x0000003f00057c82 */ /* 0x000fe20008000000 */
[----:B------:R-:W-:Y:S02]  /*2530*/  UIADD3.X UR9, URZ, URZ, URZ, UP0, !UPT ;  /* 0x0000003f3f097290 */ /* 0x000fe400087fe43f */
[----:B------:R-:W-:Y:S02]  /*2540*/  ULOP3.LUT UR16, UR8, 0x2000000, URZ, 0xfc, !UPT ;  /* 0x0200000008107892 */ /* 0x000fe4000f8efc3f */
[----:B------:R-:W-:Y:S02]  /*2550*/  ULOP3.LUT UR17, UR9, 0x40000040, URZ, 0xfc, !UPT ;  /* 0x4000004009117892 */ /* 0x000fe4000f8efc3f */
[----:B------:R-:W-:-:S04]  /*2560*/  UISETP.GE.AND UP0, UPT, UR12, 0x4, UPT ;  /* 0x000000040c00788c */ /* 0x000fc8000bf06270 */
[----:B------:R-:W-:-:S03]  /*2570*/  USEL UR12, UR12, URZ, !UP0 ;  /* 0x0000003f0c0c7287 */ /* 0x000fc6000c000000 */
[----:B------:R-:W-:Y:S01]  /*2580*/  HGMMA.64x128x16.F32.BF16 R24, gdesc[UR16], R24 ;  /* 0x01e00000101879f0 */ /* 0x000fe20008701818 */
[----:B------:R-:W-:Y:S01]  /*2590*/  UMOV UR16, 0x2000002 ;  /* 0x0200000200107882 */ /* 0x000fe20000000000 */
[----:B------:R-:W-:Y:S01]  /*25a0*/  UMOV UR17, 0x40000040 ;  /* 0x4000004000117882 */ /* 0x000fe20000000000 */
[----:B------:R-:W-:Y:S01]  /*25b0*/  UMOV UR18, 0x4000002 ;  /* 0x0400000200127882 */ /* 0x000fe20000000000 */
[----:B------:R-:W-:Y:S01]  /*25c0*/  UMOV UR19, 0x40000040 ;  /* 0x4000004000137882 */ /* 0x000fe20000000000 */
[----:B------:R-:W-:Y:S02]  /*25d0*/  UIADD3.64 UR16, UR8, UR16, URZ ;  /* 0x0000001008107297 */ /* 0x000fe4000fffe03f */
[----:B------:R-:W-:-:S09]  /*25e0*/  UIADD3.64 UR18, UR4, UR18, URZ ;  /* 0x0000001204127297 */ /* 0x000fd2000fffe03f */
        /* <DEDUP_REMOVED lines=41> */
[----:B------:R-:W-:Y:S02]  /*2880*/  UIADD3.64 UR18, UR4, UR18, URZ ;  /* 0x0000001204127297 */ /* 0x000fe4000fffe03f */
[----:B------:R-:W-:-:S06]  /*2890*/  ULEA UR4, UR12, UR10, 0xe ;  /* 0x0000000a0c047291 */ /* 0x000fcc000f8e703f */
[----:B------:R-:W-:Y:S02]  /*28a0*/  LEA R161, R11, UR4, 0x1 ;  /* 0x000000040ba17c11 */ /* 0x000fe4000f8e08ff */
[----:B------:R-:W-:Y:S02]  /*28b0*/  LEA R163, R13, UR4, 0x1 ;  /* 0x000000040da37c11 */ /* 0x000fe4000f8e08ff */
[----:B------:R-:W-:Y:S01]  /*28c0*/  LEA R165, R15, UR4, 0x1 ;  /* 0x000000040fa57c11 */ /* 0x000fe2000f8e08ff */
[----:B------:R-:W-:Y:S03]  /*28d0*/  HGMMA.64x128x16.F32.BF16 R24, gdesc[UR16], R24, gsb0 ;  /* 0x01e00000101879f0 */ /* 0x000fe60008001818 */
[----:B------:R-:W-:Y:S02]  /*28e0*/  WARPGROUP.DEPBAR.LE gsb0, 0x1 ;  /* 0x00008000000079c5 */ /* 0x000fe40000010100 */
[----:B------:R-:W-:Y:S06]  /*28f0*/  BAR.SYNC.DEFER_BLOCKING 0x0 ;  /* 0x0000000000007b1d */ /* 0x000fec0000010000 */
[----:B------:R-:W-:Y:S01]  /*2900*/  @!PT LDS RZ, [RZ] ;  /* 0x00000000fffff984 */ /* 0x000fe20000000800 */
[----:B------:R-:W-:Y:S01]  /*2910*/  @!PT LDS RZ, [RZ] ;  /* 0x00000000fffff984 */ /* 0x000fe20000000800 */
[----:B------:R-:W-:Y:S01]  /*2920*/  @!PT LDS RZ, [RZ] ;  /* 0x00000000fffff984 */ /* 0x000fe20000000800 */
[----:B------:R1:W-:Y:S04]  /*2930*/  LDGSTS.E.BYPASS.128 [R161], desc[UR14][R118.64], !P0 ;  /* 0x0000000076a17fae */ /* 0x0003e8000c101c4e */
[----:B------:R2:W-:Y:S04]  /*2940*/  LDGSTS.E.BYPASS.128 [R163], desc[UR14][R120.64], !P0 ;  /* 0x0000000078a37fae */ /* 0x0005e8000c101c4e */
[----:B------:R3:W-:Y:S01]  /*2950*/  LDGSTS.E.BYPASS.128 [R165], desc[UR14][R116.64], !P0 ;  /* 0x0000000074a57fae */ /* 0x0007e2000c101c4e */
[----:B-1----:R-:W-:-:S02]  /*2960*/  IADD3 R118, P1, R109, UR6, RZ ;  /* 0x000000066d767c10 */ /* 0x002fc4000ff3e0ff */
[----:B------:R-:W-:Y:S02]  /*2970*/  LEA R161, R17, UR4, 0x1 ;  /* 0x0000000411a17c11 */ /* 0x000fe4000f8e08ff */
[----:B------:R-:W-:Y:S02]  /*2980*/  IADD3.X R119, R112, UR7, RZ, P1, !PT ;  /* 0x0000000770777c10 */ /* 0x000fe40008ffe4ff */
[----:B--2---:R-:W-:Y:S01]  /*2990*/  IADD3 R120, P1, R111, UR6, RZ ;  /* 0x000000066f787c10 */ /* 0x004fe2000ff3e0ff */
[----:B------:R1:W-:Y:S01]  /*29a0*/  LDGSTS.E.BYPASS.128 [R161], desc[UR14][R114.64], !P0 ;  /* 0x0000000072a17fae */ /* 0x0003e2000c101c4e */
[----:B------:R-:W-:Y:S02]  /*29b0*/  LEA R163, R19, UR4, 0x1 ;  /* 0x0000000413a37c11 */ /* 0x000fe4000f8e08ff */
[----:B------:R-:W-:Y:S02]  /*29c0*/  IADD3.X R121, R122, UR7, RZ, P1, !PT ;  /* 0x000000077a797c10 */ /* 0x000fe40008ffe4ff */
[----:B---3--:R-:W-:Y:S01]  /*29d0*/  IADD3 R116, P1, R113, UR6, RZ ;  /* 0x0000000671747c10 */ /* 0x008fe2000ff3e0ff */
[----:B------:R2:W-:Y:S01]  /*29e0*/  LDGSTS.E.BYPASS.128 [R163], desc[UR14][R118.64], !P0 ;  /* 0x0000000076a37fae */ /* 0x0005e2000c101c4e */
[----:B------:R-:W-:-:S02]  /*29f0*/  LEA R165, R21, UR4, 0x1 ;  /* 0x0000000415a57c11 */ /* 0x000fc4000f8e08ff */
[----:B------:R-:W-:Y:S02]  /*2a00*/  IADD3.X R117, R124, UR7, RZ, P1, !PT ;  /* 0x000000077c757c10 */ /* 0x000fe40008ffe4ff */
[----:B-1----:R-:W-:Y:S01]  /*2a10*/  IADD3 R114, P1, R123, UR6, RZ ;  /* 0x000000067b727c10 */ /* 0x002fe2000ff3e0ff */
[----:B------:R1:W-:Y:S01]  /*2a20*/  LDGSTS.E.BYPASS.128 [R165], desc[UR14][R120.64], !P0 ;  /* 0x0000000078a57fae */ /* 0x0003e2000c101c4e */
[----:B------:R-:W-:Y:S02]  /*2a30*/  LEA R161, R23, UR4, 0x1 ;  /* 0x0000000417a17c11 */ /* 0x000fe4000f8e08ff */
[----:B------:R-:W-:Y:S02]  /*2a40*/  IADD3.X R115, R126, UR7, RZ, P1, !PT ;  /* 0x000000077e737c10 */ /* 0x000fe40008ffe4ff */
[----:B--2---:R-:W-:Y:S01]  /*2a50*/  IADD3 R118, P1, R125, UR6, RZ ;  /* 0x000000067d767c10 */ /* 0x004fe2000ff3e0ff */
[----:B------:R2:W-:Y:S01]  /*2a60*/  LDGSTS.E.BYPASS.128 [R161], desc[UR14][R116.64], !P0 ;  /* 0x0000000074a17fae */ /* 0x0005e2000c101c4e */
[----:B------:R-:W-:Y:S01]  /*2a70*/  LEA R163, R89, UR4, 0x1 ;  /* 0x0000000459a37c11 */ /* 0x000fe2000f8e08ff */
[----:B------:R-:W-:Y:S01]  /*2a80*/  ULEA UR4, UR12, UR13, 0xf ;  /* 0x0000000d0c047291 */ /* 0x000fe2000f8e783f */
[----:B------:R-:W-:-:S02]  /*2a90*/  IADD3.X R119, R128, UR7, RZ, P1, !PT ;  /* 0x0000000780777c10 */ /* 0x000fc40008ffe4ff */
[----:B-1----:R-:W-:Y:S01]  /*2aa0*/  IADD3 R120, P1, R127, UR6, RZ ;  /* 0x000000067f787c10 */ /* 0x002fe2000ff3e0ff */
[----:B------:R1:W-:Y:S02]  /*2ab0*/  LDGSTS.E.BYPASS.128 [R163], desc[UR14][R114.64], !P0 ;  /* 0x0000000072a37fae */ /* 0x0003e4000c101c4e */
[----:B------:R-:W-:Y:S02]  /*2ac0*/  LEA R165, R12, UR4, 0x1 ;  /* 0x000000040ca57c11 */ /* 0x000fe4000f8e08ff */
[----:B------:R-:W-:Y:S01]  /*2ad0*/  IADD3.X R121, R130, UR7, RZ, P1, !PT ;  /* 0x0000000782797c10 */ /* 0x000fe20008ffe4ff */
[----:B------:R-:W0:Y:S01]  /*2ae0*/  LDGDEPBAR ;  /* 0x00000000000079af */ /* 0x000e220000000000 */
[----:B--2---:R-:W-:-:S03]  /*2af0*/  LEA R161, R14, UR4, 0x1 ;  /* 0x000000040ea17c11 */ /* 0x004fc6000f8e08ff */
[----:B------:R2:W-:Y:S01]  /*2b00*/  LDGSTS.E.BYPASS.128 [R165], desc[UR14][R118.64], !P0 ;  /* 0x0000000076a57fae */ /* 0x0005e2000c101c4e */
[----:B-1----:R-:W-:-:S03]  /*2b10*/  IADD3 R114, P1, R129, UR6, RZ ;  /* 0x0000000681727c10 */ /* 0x002fc6000ff3e0ff */
[----:B------:R1:W-:Y:S01]  /*2b20*/  LDGSTS.E.BYPASS.128 [R161], desc[UR14][R120.64], !P0 ;  /* 0x0000000078a17fae */ /* 0x0003e2000c101c4e */
[----:B------:R-:W-:Y:S02]  /*2b30*/  LEA R163, R16, UR4, 0x1 ;  /* 0x0000000410a37c11 */ /* 0x000fe4000f8e08ff */
[----:B------:R-:W-:Y:S02]  /*2b40*/  IADD3.X R115, R132, UR7, RZ, P1, !PT ;  /* 0x0000000784737c10 */ /* 0x000fe40008ffe4ff */
[----:B------:R-:W-:Y:S02]  /*2b50*/  IADD3 R116, P1, R131, UR6, RZ ;  /* 0x0000000683747c10 */ /* 0x000fe4000ff3e0ff */
[----:B--2---:R-:W-:Y:S01]  /*2b60*/  LEA R165, R18, UR4, 0x1 ;  /* 0x0000000412a57c11 */ /* 0x004fe2000f8e08ff */
[----:B------:R2:W-:Y:S01]  /*2b70*/  LDGSTS.E.BYPASS.128 [R163], desc[UR14][R114.64], !P0 ;  /* 0x0000000072a37fae */ /* 0x0005e2000c101c4e */
[----:B------:R-:W-:Y:S02]  /*2b80*/  IADD3.X R117, R134, UR7, RZ, P1, !PT ;  /* 0x0000000786757c10 */ /* 0x000fe40008ffe4ff */
[----:B------:R-:W-:-:S02]  /*2b90*/  IADD3 R118, P1, R133, UR6, RZ ;  /* 0x0000000685767c10 */ /* 0x000fc4000ff3e0ff */
[----:B-1----:R-:W-:Y:S01]  /*2ba0*/  LEA R161, R20, UR4, 0x1 ;  /* 0x0000000414a17c11 */ /* 0x002fe2000f8e08ff */
[----:B------:R1:W-:Y:S01]  /*2bb0*/  LDGSTS.E.BYPASS.128 [R165], desc[UR14][R116.64], !P0 ;  /* 0x0000000074a57fae */ /* 0x0003e2000c101c4e */
[----:B------:R-:W-:Y:S02]  /*2bc0*/  IADD3.X R119, R136, UR7, RZ, P1, !PT ;  /* 0x0000000788777c10 */ /* 0x000fe40008ffe4ff */
[----:B------:R-:W-:-:S03]  /*2bd0*/  IADD3 R120, P1, R135, UR6, RZ ;  /* 0x0000000687787c10 */ /* 0x000fc6000ff3e0ff */
[----:B------:R3:W-:Y:S01]  /*2be0*/  LDGSTS.E.BYPASS.128 [R161], desc[UR14][R118.64], !P0 ;  /* 0x0000000076a17fae */ /* 0x0007e2000c101c4e */
[----:B------:R-:W-:Y:S02]  /*2bf0*/  IADD3.X R121, R138, UR7, RZ, P1, !PT ;  /* 0x000000078a797c10 */ /* 0x000fe40008ffe4ff */
[----:B--2---:R-:W-:Y:S02]  /*2c00*/  IADD3 R114, P1, R137, UR6, RZ ;  /* 0x0000000689727c10 */ /* 0x004fe4000ff3e0ff */
[----:B------:R-:W-:Y:S02]  /*2c10*/  LEA R163, R22, UR4, 0x1 ;  /* 0x0000000416a37c11 */ /* 0x000fe4000f8e08ff */
[----:B------:R-:W-:Y:S02]  /*2c20*/  IADD3.X R115, R140, UR7, RZ, P1, !PT ;  /* 0x000000078c737c10 */ /* 0x000fe40008ffe4ff */
[----:B-1----:R-:W-:Y:S01]  /*2c30*/  IADD3 R116, P1, R139, UR6, RZ ;  /* 0x000000068b747c10 */ /* 0x002fe2000ff3e0ff */
[----:B------:R1:W-:Y:S01]  /*2c40*/  LDGSTS.E.BYPASS.128 [R163], desc[UR14][R120.64], !P0 ;  /* 0x0000000078a37fae */ /* 0x0003e2000c101c4e */
[----:B------:R-:W-:-:S02]  /*2c50*/  LEA R165, R90, UR4, 0x1 ;  /* 0x000000045aa57c11 */ /* 0x000fc4000f8e08ff */
[----:B------:R-:W-:Y:S02]  /*2c60*/  IADD3.X R117, R142, UR7, RZ, P1, !PT ;  /* 0x000000078e757c10 */ /* 0x000fe40008ffe4ff */
[----:B---3--:R-:W-:Y:S01]  /*2c70*/  IADD3 R118, P1, R141, UR6, RZ ;  /* 0x000000068d767c10 */ /* 0x008fe2000ff3e0ff */
[----:B------:R2:W-:Y:S01]  /*2c80*/  LDGSTS.E.BYPASS.128 [R165], desc[UR14][R114.64], !P0 ;  /* 0x0000000072a57fae */ /* 0x0005e2000c101c4e */
[----:B------:R-:W-:Y:S02]  /*2c90*/  LEA R161, R91, UR4, 0x1 ;  /* 0x000000045ba17c11 */ /* 0x000fe4000f8e08ff */
[----:B------:R-:W-:Y:S02]  /*2ca0*/  IADD3.X R119, R144, UR7, RZ, P1, !PT ;  /* 0x0000000790777c10 */ /* 0x000fe40008ffe4ff */
[----:B-1----:R-:W-:Y:S01]  /*2cb0*/  IADD3 R120, P1, R143, UR6, RZ ;  /* 0x000000068f787c10 */ /* 0x002fe2000ff3e0ff */
[----:B------:R1:W-:Y:S01]  /*2cc0*/  LDGSTS.E.BYPASS.128 [R161], desc[UR14][R116.64], !P0 ;  /* 0x0000000074a17fae */ /* 0x0003e2000c101c4e */
[----:B------:R-:W-:-:S02]  /*2cd0*/  LEA R163, R4, UR4, 0x1 ;  /* 0x0000000404a37c11 */ /* 0x000fc4000f8e08ff */
[----:B------:R-:W-:Y:S02]  /*2ce0*/  IADD3.X R121, R146, UR7, RZ, P1, !PT ;  /* 0x0000000792797c10 */ /* 0x000fe40008ffe4ff */
[----:B--2---:R-:W-:Y:S01]  /*2cf0*/  IADD3 R114, P1, R145, UR6, RZ ;  /* 0x0000000691727c10 */ /* 0x004fe2000ff3e0ff */
        /* <DEDUP_REMOVED lines=21> */
[----:B------:R-:W-:Y:S01]  /*2e50*/  LEA R163, R10, UR4, 0x1 ;  /* 0x000000040aa37c11 */ /* 0x000fe2000f8e08ff */
[----:B------:R-:W-:Y:S01]  /*2e60*/  UIADD3 UR6, UP0, UR6, 0x100, URZ ;  /* 0x0000010006067890 */ /* 0x000fe2000ff1e03f */
[----:B------:R-:W-:-:S02]  /*2e70*/  IADD3.X R117, R157, UR7, RZ, P1, !PT ;  /* 0x000000079d757c10 */ /* 0x000fc40008ffe4ff */
[----:B--2---:R-:W-:Y:S01]  /*2e80*/  LEA R119, R92, UR4, 0x1 ;  /* 0x000000045c777c11 */ /* 0x004fe2000f8e08ff */
[----:B------:R1:W-:Y:S01]  /*2e90*/  LDGSTS.E.BYPASS.128 [R163], desc[UR14][R114.64], !P0 ;  /* 0x0000000072a37fae */ /* 0x0003e2000c101c4e */
[----:B------:R-:W-:-:S03]  /*2ea0*/  UIADD3.X UR7, URZ, UR7, URZ, UP0, !UPT ;  /* 0x000000073f077290 */ /* 0x000fc600087fe43f */
[----:B------:R1:W-:Y:S01]  /*2eb0*/  LDGSTS.E.BYPASS.128 [R119], desc[UR14][R116.64], !P0 ;  /* 0x0000000074777fae */ /* 0x0003e2000c101c4e */
[----:B------:R-:W-:-:S03]  /*2ec0*/  ISETP.GE.U32.AND P0, PT, R160, 0xb80, PT ;  /* 0x00000b80a000780c */ /* 0x000fc60003f06070 */
[----:B------:R-:W0:Y:S10]  /*2ed0*/  LDGDEPBAR ;  /* 0x00000000000079af */ /* 0x000e340000000000 */
[----:B-1----:R-:W-:Y:S05]  /*2ee0*/  @!P0 BRA `(.L_x_0) ;  /* 0xfffffff400148947 */ /* 0x002fea000383ffff */
[----:B------:R-:W-:Y:S02]  /*2ef0*/  WARPGROUP.DEPBAR.LE gsb0, 0x0 ;  /* 0x00008000000079c5 */ /* 0x000fe40000010000 */
[----:B------:R-:W-:Y:S01]  /*2f00*/  LOP3.LUT R159, R159, 0x3, RZ, 0xc0, !PT ;  /* 0x000000039f9f7812 */ /* 0x000fe200078ec0ff */
[----:B------:R-:W-:-:S04]  /*2f10*/  DEPBAR.LE SB0, 0x0 ;  /* 0x000080000000791a */ /* 0x000fc80000000000 */
[----:B------:R-:W-:Y:S01]  /*2f20*/  SHF.R.U32.HI R4, RZ, 0x2, R2 ;  /* 0x00000002ff047819 */ /* 0x000fe20000011602 */
[----:B------:R-:W-:Y:S01]  /*2f30*/  IMAD.SHL.U32 R5, R2, 0x2, RZ ;  /* 0x0000000202057824 */ /* 0x000fe200078e00ff */
[----:B------:R-:W-:Y:S01]  /*2f40*/  LOP3.LUT R88, R88, 0x78, R3, 0xf8, !PT ;  /* 0x0000007858587812 */ /* 0x000fe200078ef803 */
[----:B------:R-:W-:Y:S01]  /*2f50*/  IMAD.SHL.U32 R7, R159, 0x10, RZ ;  /* 0x000000109f077824 */ /* 0x000fe200078e00ff */
[----:B------:R-:W-:Y:S02]  /*2f60*/  SGXT.U32 R4, R4, 0x3 ;  /* 0x000000030404781a */ /* 0x000fe40000000000 */
[----:B------:R-:W-:Y:S02]  /*2f70*/  LOP3.LUT R5, R5, 0x6, RZ, 0xc0, !PT ;  /* 0x0000000605057812 */ /* 0x000fe400078ec0ff */
[----:B------:R-:W-:Y:S02]  /*2f80*/  LOP3.LUT R4, R7, R4, RZ, 0xfc, !PT ;  /* 0x0000000407047212 */ /* 0x000fe400078efcff */
[----:B------:R-:W-:-:S03]  /*2f90*/  ISETP.GE.AND P0, PT, R88, 0xc00, PT ;  /* 0x00000c005800780c */ /* 0x000fc60003f06270 */
[----:B------:R-:W-:Y:S01]  /*2fa0*/  IMAD R4, R4, 0x88, R5 ;  /* 0x0000008804047824 */ /* 0x000fe200078e0205 */
[----:B------:R-:W-:-:S04]  /*2fb0*/  ISETP.LT.AND P1, PT, R93, R0, !P0 ;  /* 0x000000005d00720c */ /* 0x000fc80004721270 */
[----:B------:R-:W-:Y:S01]  /*2fc0*/  LEA R3, R4, UR10, 0x2 ;  /* 0x0000000a04037c11 */ /* 0x000fe2000f8e10ff */
[----:B------:R-:W-:Y:S01]  /*2fd0*/  BAR.SYNC.DEFER_BLOCKING 0x0 ;  /* 0x0000000000007b1d */ /* 0x000fe20000010000 */
[-C--:B------:R-:W-:Y:S02]  /*2fe0*/  ISETP.LT.AND P6, PT, R95, R0.reuse, !P0 ;  /* 0x000000005f00720c */ /* 0x080fe400047c1270 */
[-C--:B------:R-:W-:Y:S02]  /*2ff0*/  ISETP.LT.AND P5, PT, R97, R0.reuse, !P0 ;  /* 0x000000006100720c */ /* 0x080fe400047a1270 */
[----:B------:R-:W-:-:S03]  /*3000*/  ISETP.LT.AND P4, PT, R99, R0, !P0 ;  /* 0x000000006300720c */ /* 0x000fc60004781270 */
[----:B------:R-:W1:Y:S01]  /*3010*/  LDC.64 R4, c[0x0][0x210] ;  /* 0x00008400ff047b82 */ /* 0x000e620000000a00 */
[----:B------:R-:W-:Y:S02]  /*3020*/  CS2R R20, SRZ ;  /* 0x0000000000147805 */ /* 0x000fe4000001ff00 */
[----:B------:R-:W-:Y:S02]  /*3030*/  CS2R R22, SRZ ;  /* 0x0000000000167805 */ /* 0x000fe4000001ff00 */
[-C--:B------:R-:W-:Y:S02]  /*3040*/  ISETP.LT.AND P3, PT, R101, R0.reuse, !P0 ;  /* 0x000000006500720c */ /* 0x080fe40004761270 */
[----:B------:R-:W-:Y:S02]  /*3050*/  CS2R R16, SRZ ;  /* 0x0000000000107805 */ /* 0x000fe4000001ff00 */
[----:B------:R-:W-:Y:S02]  /*3060*/  CS2R R18, SRZ ;  /* 0x0000000000127805 */ /* 0x000fe4000001ff00 */
[----:B------:R-:W-:-:S02]  /*3070*/  ISETP.LT.AND P2, PT, R103, R0, !P0 ;  /* 0x000000006700720c */ /* 0x000fc40004741270 */
[----:B------:R-:W-:Y:S02]  /*3080*/  CS2R R12, SRZ ;  /* 0x00000000000c7805 */ /* 0x000fe4000001ff00 */
[----:B------:R-:W-:Y:S02]  /*3090*/  CS2R R14, SRZ ;  /* 0x00000000000e7805 */ /* 0x000fe4000001ff00 */
[----:B------:R-:W-:Y:S01]  /*30a0*/  P2R R6, PR, RZ, 0x2 ;  /* 0x00000002ff067803 */ /* 0x000fe20000000000 */
[----:B------:R-:W-:Y:S04]  /*30b0*/  STS.64 [R3], R24 ;  /* 0x0000001803007388 */ /* 0x000fe80000000a00 */
[----:B------:R-:W-:Y:S04]  /*30c0*/  STS.64 [R3+0x1100], R26 ;  /* 0x0011001a03007388 */ /* 0x000fe80000000a00 */
[----:B------:R2:W-:Y:S04]  /*30d0*/  STS.64 [R3+0x20], R28 ;  /* 0x0000201c03007388 */ /* 0x0005e80000000a00 */
[----:B------:R3:W-:Y:S04]  /*30e0*/  STS.64 [R3+0x1120], R30 ;  /* 0x0011201e03007388 */ /* 0x0007e80000000a00 */
[----:B------:R-:W-:Y:S04]  /*30f0*/  STS.64 [R3+0x40], R32 ;  /* 0x0000402003007388 */ /* 0x000fe80000000a00 */
[----:B------:R-:W-:Y:S01]  /*3100*/  STS.64 [R3+0x1140], R34 ;  /* 0x0011402203007388 */ /* 0x000fe20000000a00 */
[----:B--2---:R-:W-:-:S03]  /*3110*/  CS2R R28, SRZ ;  /* 0x00000000001c7805 */ /* 0x004fc6000001ff00 */
[----:B------:R-:W-:Y:S01]  /*3120*/  STS.64 [R3+0x60], R36 ;  /* 0x0000602403007388 */ /* 0x000fe20000000a00 */
[----:B---3--:R-:W-:-:S03]  /*3130*/  CS2R R30, SRZ ;  /* 0x00000000001e7805 */ /* 0x008fc6000001ff00 */
[----:B------:R-:W-:Y:S04]  /*3140*/  STS.64 [R3+0x1160], R38 ;  /* 0x0011602603007388 */ /* 0x000fe80000000a00 */
[----:B------:R1:W-:Y:S04]  /*3150*/  STS.64 [R3+0x80], R40 ;  /* 0x0000802803007388 */ /* 0x0003e80000000a00 */
[----:B------:R-:W-:Y:S04]  /*3160*/  STS.64 [R3+0x1180], R42 ;  /* 0x0011802a03007388 */ /* 0x000fe80000000a00 */
[----:B------:R-:W-:Y:S04]  /*3170*/  STS.64 [R3+0xa0], R44 ;  /* 0x0000a02c03007388 */ /* 0x000fe80000000a00 */
[----:B------:R-:W-:Y:S01]  /*3180*/  STS.64 [R3+0x11a0], R46 ;  /* 0x0011a02e03007388 */ /* 0x000fe20000000a00 */
[----:B-1----:R-:W-:-:S03]  /*3190*/  IMAD.WIDE R40, R88, 0x2, R4 ;  /* 0x0000000258287825 */ /* 0x002fc600078e0204 */
[----:B------:R-:W-:Y:S04]  /*31a0*/  STS.64 [R3+0xc0], R48 ;  /* 0x0000c03003007388 */ /* 0x000fe80000000a00 */
[----:B------:R-:W-:Y:S04]  /*31b0*/  STS.64 [R3+0x11c0], R50 ;  /* 0x0011c03203007388 */ /* 0x000fe80000000a00 */
[----:B------:R1:W-:Y:S04]  /*31c0*/  STS.64 [R3+0xe0], R52 ;  /* 0x0000e03403007388 */ /* 0x0003e80000000a00 */
[----:B------:R-:W-:Y:S04]  /*31d0*/  STS.64 [R3+0x11e0], R54 ;  /* 0x0011e03603007388 */ /* 0x000fe80000000a00 */
        /* <DEDUP_REMOVED lines=15> */
[----:B------:R2:W-:Y:S01]  /*32d0*/  STS.64 [R3+0x12e0], R86 ;  /* 0x0012e05603007388 */ /* 0x0005e20000000a00 */
[----:B------:R-:W-:Y:S06]  /*32e0*/  BAR.SYNC.DEFER_BLOCKING 0x0 ;  /* 0x0000000000007b1d */ /* 0x000fec0000010000 */
[----:B------:R-:W3:Y:S01]  /*32f0*/  @P1 LDG.E.EL.128 R28, desc[UR14][R40.64] ;  /* 0x0000000e281c1981 */ /* 0x000ee2000c2e1d00 */
[----:B------:R-:W-:-:S02]  /*3300*/  CS2R R32, SRZ ;  /* 0x0000000000207805 */ /* 0x000fc4000001ff00 */
[----:B------:R-:W-:Y:S02]  /*3310*/  CS2R R34, SRZ ;  /* 0x0000000000227805 */ /* 0x000fe4000001ff00 */
[----:B------:R-:W-:Y:S02]  /*3320*/  CS2R R24, SRZ ;  /* 0x0000000000187805 */ /* 0x000fe4000001ff00 */
[----:B------:R-:W-:Y:S01]  /*3330*/  CS2R R26, SRZ ;  /* 0x00000000001a7805 */ /* 0x000fe2000001ff00 */
[----:B------:R-:W4:Y:S04]  /*3340*/  @P4 LDG.E.EL.128 R20, desc[UR14][R40.64] ;  /* 0x0000000e28144981 */ /* 0x000f28000c2e1d00 */
[----:B------:R-:W5:Y:S01]  /*3350*/  @P6 LDG.E.EL.128 R32, desc[UR14][R40.64] ;  /* 0x0000000e28206981 */ /* 0x000f62000c2e1d00 */
[----:B-1----:R-:W-:-:S03]  /*3360*/  P2R R52, PR, RZ, 0x40 ;  /* 0x00000040ff347803 */ /* 0x002fc60000000000 */
[----:B------:R-:W4:Y:S04]  /*3370*/  @P3 LDG.E.EL.128 R16, desc[UR14][R40.64] ;  /* 0x0000000e28103981 */ /* 0x000f28000c2e1d00 */
[----:B------:R-:W4:Y:S01]  /*3380*/  @P2 LDG.E.EL.128 R12, desc[UR14][R40.64] ;  /* 0x0000000e280c2981 */ /* 0x000f22000c2e1d00 */
[----:B------:R-:W-:Y:S02]  /*3390*/  ISETP.LT.AND P1, PT, R105, R0, !P0 ;  /* 0x000000006900720c */ /* 0x000fe40004721270 */
[----:B------:R-:W-:Y:S02]  /*33a0*/  CS2R R4, SRZ ;  /* 0x0000000000047805 */ /* 0x000fe4000001ff00 */
[----:B------:R-:W-:Y:S01]  /*33b0*/  ISETP.NE.AND P6, PT, R6, RZ, PT ;  /* 0x000000ff0600720c */ /* 0x000fe20003fc5270 */
[----:B------:R-:W4:Y:S01]  /*33c0*/  @P5 LDG.E.EL.128 R24, desc[UR14][R40.64] ;  /* 0x0000000e28185981 */ /* 0x000f22000c2e1d00 */
[----:B------:R-:W-:-:S02]  /*33d0*/  CS2R R6, SRZ ;  /* 0x0000000000067805 */ /* 0x000fc4000001ff00 */
[----:B------:R-:W-:Y:S02]  /*33e0*/  ISETP.LT.AND P0, PT, R107, R0, !P0 ;  /* 0x000000006b00720c */ /* 0x000fe40004701270 */
[----:B------:R-:W-:Y:S02]  /*33f0*/  CS2R R8, SRZ ;  /* 0x0000000000087805 */ /* 0x000fe4000001ff00 */
[----:B------:R-:W-:Y:S01]  /*3400*/  CS2R R10, SRZ ;  /* 0x00000000000a7805 */ /* 0x000fe2000001ff00 */
[----:B------:R-:W4:Y:S08]  /*3410*/  @P1 LDG.E.EL.128 R4, desc[UR14][R40.64] ;  /* 0x0000000e28041981 */ /* 0x000f30000c2e1d00 */
[----:B------:R1:W4:Y:S01]  /*3420*/  @P0 LDG.E.EL.128 R8, desc[UR14][R40.64] ;  /* 0x0000000e28080981 */ /* 0x000322000c2e1d00 */
[----:B------:R-:W-:Y:S01]  /*3430*/  SHF.R.U32.HI R0, RZ, 0x4, R2 ;  /* 0x00000004ff007819 */ /* 0x000fe20000011602 */
[----:B------:R-:W-:Y:S01]  /*3440*/  IMAD.SHL.U32 R159, R159, 0x2, RZ ;  /* 0x000000029f9f7824 */ /* 0x000fe200078e00ff */
[----:B--2---:R-:W2:Y:S02]  /*3450*/  LDC.64 R2, c[0x0][0x228] ;  /* 0x00008a00ff027b82 */ /* 0x004ea40000000a00 */
[----:B------:R-:W-:-:S04]  /*3460*/  SGXT.U32 R0, R0, 0x1 ;  /* 0x000000010000781a */ /* 0x000fc80000000000 */
[----:B------:R-:W-:-:S05]  /*3470*/  LOP3.LUT R159, R159, R0, RZ, 0xfc, !PT ;  /* 0x000000009f9f7212 */ /* 0x000fca00078efcff */
[----:B------:R-:W-:-:S05]  /*3480*/  IMAD R0, R159, 0x88, R94 ;  /* 0x000000889f007824 */ /* 0x000fca00078e025e */
[----:B------:R-:W-:-:S05]  /*3490*/  LEA R0, R0, UR10, 0x2 ;  /* 0x0000000a00007c11 */ /* 0x000fca000f8e10ff */
[----:B------:R-:W1:Y:S04]  /*34a0*/  LDS.128 R44, [R0] ;  /* 0x00000000002c7984 */ /* 0x000e680000000c00 */
[----:B------:R-:W1:Y:S01]  /*34b0*/  LDS.128 R36, [R0+0x10] ;  /* 0x0000100000247984 */ /* 0x000e620000000c00 */
[--C-:B------:R-:W-:Y:S02]  /*34c0*/  IMAD R95, R95, 0xc00, R88.reuse ;  /* 0x00000c005f5f7824 */ /* 0x100fe400078e0258 */
[--C-:B------:R-:W-:Y:S02]  /*34d0*/  IMAD R97, R97, 0xc00, R88.reuse ;  /* 0x00000c0061617824 */ /* 0x100fe400078e0258 */
[--C-:B------:R-:W-:Y:S02]  /*34e0*/  IMAD R99, R99, 0xc00, R88.reuse ;  /* 0x00000c0063637824 */ /* 0x100fe400078e0258 */
[----:B------:R-:W-:-:S02]  /*34f0*/  IMAD R101, R101, 0xc00, R88 ;  /* 0x00000c0065657824 */ /* 0x000fc400078e0258 */
[--C-:B------:R-:W-:Y:S02]  /*3500*/  IMAD R103, R103, 0xc00, R88.reuse ;  /* 0x00000c0067677824 */ /* 0x100fe400078e0258 */
[--C-:B------:R-:W-:Y:S02]  /*3510*/  IMAD R105, R105, 0xc00, R88.reuse ;  /* 0x00000c0069697824 */ /* 0x100fe400078e0258 */
[----:B------:R-:W-:Y:S01]  /*3520*/  IMAD R107, R107, 0xc00, R88 ;  /* 0x00000c006b6b7824 */ /* 0x000fe200078e0258 */
[C---:B---3--:R-:W-:Y:S01]  /*3530*/  PRMT R42, R28.reuse, 0x7632, R42 ;  /* 0x000076321c2a7816 */ /* 0x048fe2000000002a */
[----:B-1----:R-:W-:Y:S01]  /*3540*/  IMAD.U32 R41, R28, 0x10000, RZ ;  /* 0x000100001c297824 */ /* 0x002fe200078e00ff */
[C---:B------:R-:W-:Y:S01]  /*3550*/  PRMT R28, R29.reuse, 0x7632, R28 ;  /* 0x000076321d1c7816 */ /* 0x040fe2000000001c */
[----:B------:R-:W-:Y:S02]  /*3560*/  IMAD.U32 R43, R29, 0x10000, RZ ;  /* 0x000100001d2b7824 */ /* 0x000fe400078e00ff */
[----:B------:R-:W-:-:S02]  /*3570*/  IMAD.U32 R42, R42, 0x10000, RZ ;  /* 0x000100002a2a7824 */ /* 0x000fc400078e00ff */
[----:B------:R-:W-:Y:S02]  /*3580*/  IMAD.U32 R28, R28, 0x10000, RZ ;  /* 0x000100001c1c7824 */ /* 0x000fe400078e00ff */
[----:B------:R-:W-:Y:S01]  /*3590*/  FADD R41, R44, R41 ;  /* 0x000000292c297221 */ /* 0x000fe20000000000 */
[----:B------:R-:W-:Y:S01]  /*35a0*/  FADD R43, R46, R43 ;  /* 0x0000002b2e2b7221 */ /* 0x000fe20000000000 */
[----:B------:R-:W-:Y:S01]  /*35b0*/  FADD R42, R45, R42 ;  /* 0x0000002a2d2a7221 */ /* 0x000fe20000000000 */
[----:B------:R-:W-:Y:S01]  /*35c0*/  FADD R28, R47, R28 ;  /* 0x0000001c2f1c7221 */ /* 0x000fe20000000000 */
[C---:B------:R-:W-:Y:S01]  /*35d0*/  PRMT R29, R30.reuse, 0x7632, R29 ;  /* 0x000076321e1d7816 */ /* 0x040fe2000000001d */
[----:B------:R-:W1:Y:S01]  /*35e0*/  LDS.128 R44, [R0+0x1100] ;  /* 0x00110000002c7984 */ /* 0x000e620000000c00 */
[----:B------:R-:W-:Y:S01]  /*35f0*/  IMAD.U32 R49, R30, 0x10000, RZ ;  /* 0x000100001e317824 */ /* 0x000fe200078e00ff */
[----:B------:R-:W-:Y:S02]  /*3600*/  PRMT R30, R31, 0x7632, R30 ;  /* 0x000076321f1e7816 */ /* 0x000fe4000000001e */
[----:B------:R-:W-:-:S02]  /*3610*/  IMAD.U32 R40, R29, 0x10000, RZ ;  /* 0x000100001d287824 */ /* 0x000fc400078e00ff */
[----:B------:R-:W-:Y:S01]  /*3620*/  FADD R36, R36, R49 ;  /* 0x0000003124247221 */ /* 0x000fe20000000000 */
[----:B------:R-:W-:Y:S02]  /*3630*/  IMAD.U32 R31, R31, 0x10000, RZ ;  /* 0x000100001f1f7824 */ /* 0x000fe400078e00ff */
[----:B------:R-:W-:Y:S01]  /*3640*/  FADD R37, R37, R40 ;  /* 0x0000002825257221 */ /* 0x000fe20000000000 */
[----:B------:R-:W-:Y:S02]  /*3650*/  IMAD.U32 R30, R30, 0x10000, RZ ;  /* 0x000100001e1e7824 */ /* 0x000fe400078e00ff */
[----:B------:R-:W-:Y:S02]  /*3660*/  FADD R31, R38, R31 ;  /* 0x0000001f261f7221 */ /* 0x000fe40000000000 */
[----:B------:R-:W-:Y:S01]  /*3670*/  FADD R30, R39, R30 ;  /* 0x0000001e271e7221 */ /* 0x000fe20000000000 */
[----:B------:R-:W-:Y:S02]  /*3680*/  F2FP.BF16.F32.PACK_AB R50, R37, R36 ;  /* 0x000000242532723e */ /* 0x000fe400000010ff */
[----:B------:R-:W3:Y:S01]  /*3690*/  LDS.128 R36, [R0+0x1110] ;  /* 0x0011100000247984 */ /* 0x000ee20000000c00 */
[----:B------:R-:W-:Y:S01]  /*36a0*/  F2FP.BF16.F32.PACK_AB R48, R42, R41 ;  /* 0x000000292a30723e */ /* 0x000fe200000010ff */
[----:B------:R-:W-:Y:S01]  /*36b0*/  IMAD R41, R93, 0xc00, R88 ;  /* 0x00000c005d297824 */ /* 0x000fe200078e0258 */
[----:B------:R-:W-:-:S02]  /*36c0*/  F2FP.BF16.F32.PACK_AB R49, R28, R43 ;  /* 0x0000002b1c31723e */ /* 0x000fc400000010ff */
[----:B------:R-:W-:Y:S02]  /*36d0*/  F2FP.BF16.F32.PACK_AB R51, R30, R31 ;  /* 0x0000001f1e33723e */ /* 0x000fe400000010ff */
[----:B------:R-:W3:Y:S01]  /*36e0*/  LDS.128 R28, [R0+0x2200] ;  /* 0x00220000001c7984 */ /* 0x000ee20000000c00 */
[----:B--2---:R-:W-:-:S05]  /*36f0*/  IMAD.WIDE R40, R41, 0x2, R2 ;  /* 0x0000000229287825 */ /* 0x004fca00078e0202 */
[----:B------:R2:W-:Y:S04]  /*3700*/  @P6 STG.E.128 desc[UR14][R40.64], R48 ;  /* 0x0000003028006986 */ /* 0x0005e8000c101d0e */
[----:B------:R-:W4:Y:S01]  /*3710*/  LDS.128 R40, [R0+0x2210] ;  /* 0x0022100000287984 */ /* 0x000f220000000c00 */
[----:B------:R-:W-:Y:S01]  /*3720*/  ISETP.NE.AND P6, PT, R52, RZ, PT ;  /* 0x000000ff3400720c */ /* 0x000fe20003fc5270 */
[----:B-----5:R-:W-:Y:S02]  /*3730*/  IMAD.U32 R53, R34, 0x10000, RZ ;  /* 0x0001000022357824 */ /* 0x020fe400078e00ff */
[----:B------:R-:W-:Y:S01]  /*3740*/  IMAD.U32 R55, R35, 0x10000, RZ ;  /* 0x0001000023377824 */ /* 0x000fe200078e00ff */
[C---:B--2---:R-:W-:Y:S01]  /*3750*/  PRMT R48, R32.reuse, 0x7632, R48 ;  /* 0x0000763220307816 */ /* 0x044fe20000000030 */
[----:B------:R-:W-:Y:S01]  /*3760*/  IMAD.U32 R51, R32, 0x10000, RZ ;  /* 0x0001000020337824 */ /* 0x000fe200078e00ff */
[C---:B------:R-:W-:Y:S01]  /*3770*/  PRMT R32, R33.reuse, 0x7632, R32 ;  /* 0x0000763221207816 */ /* 0x040fe20000000020 */
[----:B------:R-:W-:Y:S01]  /*3780*/  IMAD.U32 R33, R33, 0x10000, RZ ;  /* 0x0001000021217824 */ /* 0x000fe200078e00ff */
[----:B------:R-:W-:-:S02]  /*3790*/  PRMT R49, R34, 0x7632, R49 ;  /* 0x0000763222317816 */ /* 0x000fc40000000031 */
[----:B------:R-:W-:Y:S01]  /*37a0*/  PRMT R50, R35, 0x7632, R50 ;  /* 0x0000763223327816 */ /* 0x000fe20000000032 */
[----:B-1----:R-:W-:Y:S01]  /*37b0*/  FADD R46, R46, R33 ;  /* 0x000000212e2e7221 */ /* 0x002fe20000000000 */
[----:B------:R-:W-:Y:S02]  /*37c0*/  IMAD.U32 R52, R32, 0x10000, RZ ;  /* 0x0001000020347824 */ /* 0x000fe400078e00ff */
[----:B------:R-:W1:Y:S01]  /*37d0*/  LDS.128 R32, [R0+0x3300] ;  /* 0x0033000000207984 */ /* 0x000e620000000c00 */
[----:B------:R-:W-:Y:S02]  /*37e0*/  IMAD.U32 R48, R48, 0x10000, RZ ;  /* 0x0001000030307824 */ /* 0x000fe400078e00ff */
[----:B------:R-:W-:Y:S02]  /*37f0*/  IMAD.U32 R54, R50, 0x10000, RZ ;  /* 0x0001000032367824 */ /* 0x000fe400078e00ff */
[----:B------:R-:W-:Y:S01]  /*3800*/  FADD R45, R45, R48 ;  /* 0x000000302d2d7221 */ /* 0x000fe20000000000 */
[----:B------:R-:W-:-:S02]  /*3810*/  IMAD.U32 R48, R49, 0x10000, RZ ;  /* 0x0001000031307824 */ /* 0x000fc400078e00ff */
[----:B------:R-:W-:Y:S01]  /*3820*/  FADD R44, R44, R51 ;  /* 0x000000332c2c7221 */ /* 0x000fe20000000000 */
[----:B------:R-:W-:Y:S01]  /*3830*/  FADD R49, R47, R52 ;  /* 0x000000342f317221 */ /* 0x000fe20000000000 */
[----:B---3--:R-:W-:Y:S01]  /*3840*/  FADD R50, R36, R53 ;  /* 0x0000003524327221 */ /* 0x008fe20000000000 */
[----:B------:R-:W-:Y:S01]  /*3850*/  FADD R51, R38, R55 ;  /* 0x0000003726337221 */ /* 0x000fe20000000000 */
[----:B------:R-:W-:Y:S01]  /*3860*/  FADD R53, R37, R48 ;  /* 0x0000003025357221 */ /* 0x000fe20000000000 */
[----:B------:R-:W-:Y:S01]  /*3870*/  FADD R54, R39, R54 ;  /* 0x0000003627367221 */ /* 0x000fe20000000000 */
[C---:B----4-:R-:W-:Y:S01]  /*3880*/  PRMT R47, R24.reuse, 0x7632, R47 ;  /* 0x00007632182f7816 */ /* 0x050fe2000000002f */
[----:B------:R-:W-:Y:S01]  /*3890*/  IMAD.U32 R57, R24, 0x10000, RZ ;  /* 0x0001000018397824 */ /* 0x000fe200078e00ff */
[----:B------:R-:W2:Y:S01]  /*38a0*/  LDS.128 R36, [R0+0x3310] ;  /* 0x0033100000247984 */ /* 0x000ea20000000c00 */
[C---:B------:R-:W-:Y:S01]  /*38b0*/  PRMT R24, R25.reuse, 0x7632, R24 ;  /* 0x0000763219187816 */ /* 0x040fe20000000018 */
[----:B------:R-:W-:Y:S01]  /*38c0*/  IMAD.U32 R25, R25, 0x10000, RZ ;  /* 0x0001000019197824 */ /* 0x000fe200078e00ff */
[----:B------:R-:W-:Y:S01]  /*38d0*/  PRMT R55, R26, 0x7632, R55 ;  /* 0x000076321a377816 */ /* 0x000fe20000000037 */
[----:B------:R-:W-:Y:S01]  /*38e0*/  IMAD.U32 R52, R47, 0x10000, RZ ;  /* 0x000100002f347824 */ /* 0x000fe200078e00ff */
[----:B------:R-:W-:Y:S01]  /*38f0*/  PRMT R56, R27, 0x7632, R56 ;  /* 0x000076321b387816 */ /* 0x000fe20000000038 */
[----:B------:R-:W-:Y:S01]  /*3900*/  FADD R47, R28, R57 ;  /* 0x000000391c2f7221 */ /* 0x000fe20000000000 */
[----:B------:R-:W-:-:S02]  /*3910*/  IMAD.U32 R59, R26, 0x10000, RZ ;  /* 0x000100001a3b7824 */ /* 0x000fc400078e00ff */
[----:B------:R-:W-:Y:S01]  /*3920*/  FADD R48, R30, R25 ;  /* 0x000000191e307221 */ /* 0x000fe20000000000 */
[----:B------:R-:W-:Y:S02]  /*3930*/  IMAD.U32 R61, R27, 0x10000, RZ ;  /* 0x000100001b3d7824 */ /* 0x000fe400078e00ff */
[----:B------:R-:W-:Y:S02]  /*3940*/  IMAD.U32 R28, R24, 0x10000, RZ ;  /* 0x00010000181c7824 */ /* 0x000fe400078e00ff */
[----:B------:R-:W3:Y:S01]  /*3950*/  LDS.128 R24, [R0+0x4400] ;  /* 0x0044000000187984 */ /* 0x000ee20000000c00 */
[----:B------:R-:W-:Y:S02]  /*3960*/  IMAD.U32 R30, R55, 0x10000, RZ ;  /* 0x00010000371e7824 */ /* 0x000fe400078e00ff */
[----:B------:R-:W-:Y:S02]  /*3970*/  IMAD.U32 R56, R56, 0x10000, RZ ;  /* 0x0001000038387824 */ /* 0x000fe400078e00ff */
[----:B------:R-:W-:Y:S01]  /*3980*/  FADD R52, R29, R52 ;  /* 0x000000341d347221 */ /* 0x000fe20000000000 */
[----:B------:R-:W-:Y:S01]  /*3990*/  FADD R55, R31, R28 ;  /* 0x0000001c1f377221 */ /* 0x000fe20000000000 */
[----:B------:R-:W-:Y:S01]  /*39a0*/  FADD R41, R41, R30 ;  /* 0x0000001e29297221 */ /* 0x000fe20000000000 */
[--C-:B------:R-:W-:Y:S01]  /*39b0*/  FADD R43, R43, R56.reuse ;  /* 0x000000382b2b7221 */ /* 0x100fe20000000000 */
[----:B------:R-:W4:Y:S01]  /*39c0*/  LDS.128 R28, [R0+0x4410] ;  /* 0x00441000001c7984 */ /* 0x000f220000000c00 */
[----:B------:R-:W-:Y:S01]  /*39d0*/  PRMT R56, R20, 0x7632, R56 ;  /* 0x0000763214387816 */ /* 0x000fe20000000038 */
[----:B------:R-:W-:Y:S01]  /*39e0*/  FADD R42, R42, R61 ;  /* 0x0000003d2a2a7221 */ /* 0x000fe20000000000 */
[----:B------:R-:W-:Y:S01]  /*39f0*/  IMAD.U32 R57, R20, 0x10000, RZ ;  /* 0x0001000014397824 */ /* 0x000fe200078e00ff */
[C---:B------:R-:W-:Y:S01]  /*3a00*/  PRMT R20, R21.reuse, 0x7632, R20 ;  /* 0x0000763215147816 */ /* 0x040fe20000000014 */
[C---:B------:R-:W-:Y:S01]  /*3a10*/  IMAD.U32 R61, R22.reuse, 0x10000, RZ ;  /* 0x00010000163d7824 */ /* 0x040fe200078e00ff */
[----:B------:R-:W-:Y:S01]  /*3a20*/  PRMT R58, R22, 0x7632, R58 ;  /* 0x00007632163a7816 */ /* 0x000fe2000000003a */
[----:B------:R-:W-:-:S02]  /*3a30*/  IMAD.U32 R21, R21, 0x10000, RZ ;  /* 0x0001000015157824 */ /* 0x000fc400078e00ff */
[----:B------:R-:W-:Y:S02]  /*3a40*/  IMAD.U32 R22, R56, 0x10000, RZ ;  /* 0x0001000038167824 */ /* 0x000fe400078e00ff */
[----:B------:R-:W-:Y:S01]  /*3a50*/  FADD R40, R40, R59 ;  /* 0x0000003b28287221 */ /* 0x000fe20000000000 */
[----:B-1----:R-:W-:Y:S01]  /*3a60*/  FADD R56, R32, R57 ;  /* 0x0000003920387221 */ /* 0x002fe20000000000 */
[C---:B------:R-:W-:Y:S01]  /*3a70*/  PRMT R60, R23.reuse, 0x7632, R60 ;  /* 0x00007632173c7816 */ /* 0x040fe2000000003c */
[----:B------:R-:W-:Y:S02]  /*3a80*/  IMAD.U32 R63, R23, 0x10000, RZ ;  /* 0x00010000173f7824 */ /* 0x000fe400078e00ff */
[----:B------:R-:W-:Y:S01]  /*3a90*/  FADD R57, R34, R21 ;  /* 0x0000001522397221 */ /* 0x000fe20000000000 */
[----:B------:R-:W-:Y:S02]  /*3aa0*/  IMAD.U32 R32, R20, 0x10000, RZ ;  /* 0x0001000014207824 */ /* 0x000fe400078e00ff */
[----:B------:R-:W-:-:S02]  /*3ab0*/  FADD R59, R33, R22 ;  /* 0x00000016213b7221 */ /* 0x000fc40000000000 */
[----:B------:R-:W1:Y:S01]  /*3ac0*/  LDS.128 R20, [R0+0x5500] ;  /* 0x0055000000147984 */ /* 0x000e620000000c00 */
[----:B------:R-:W-:Y:S02]  /*3ad0*/  IMAD.U32 R60, R60, 0x10000, RZ ;  /* 0x000100003c3c7824 */ /* 0x000fe400078e00ff */
[----:B------:R-:W-:Y:S02]  /*3ae0*/  IMAD.U32 R34, R58, 0x10000, RZ ;  /* 0x000100003a227824 */ /* 0x000fe400078e00ff */
[----:B--2---:R-:W-:Y:S01]  /*3af0*/  FADD R36, R36, R61 ;  /* 0x0000003d24247221 */ /* 0x004fe20000000000 */
[--C-:B------:R-:W-:Y:S01]  /*3b00*/  FADD R39, R39, R60.reuse ;  /* 0x0000003c27277221 */ /* 0x100fe20000000000 */
[C---:B------:R-:W-:Y:S01]  /*3b10*/  PRMT R60, R16.reuse, 0x7632, R60 ;  /* 0x00007632103c7816 */ /* 0x040fe2000000003c */
[----:B------:R-:W-:Y:S01]  /*3b20*/  FADD R58, R35, R32 ;  /* 0x00000020233a7221 */ /* 0x000fe20000000000 */
[----:B------:R-:W-:Y:S01]  /*3b30*/  FADD R37, R37, R34 ;  /* 0x0000002225257221 */ /* 0x000fe20000000000 */
[----:B------:R-:W-:Y:S01]  /*3b40*/  IMAD.U32 R61, R16, 0x10000, RZ ;  /* 0x00010000103d7824 */ /* 0x000fe200078e00ff */
[----:B------:R-:W2:Y:S01]  /*3b50*/  LDS.128 R32, [R0+0x5510] ;  /* 0x0055100000207984 */ /* 0x000ea20000000c00 */
[C---:B------:R-:W-:Y:S01]  /*3b60*/  PRMT R16, R17.reuse, 0x7632, R16 ;  /* 0x0000763211107816 */ /* 0x040fe20000000010 */
[----:B------:R-:W-:Y:S01]  /*3b70*/  IMAD.U32 R17, R17, 0x10000, RZ ;  /* 0x0001000011117824 */ /* 0x000fe200078e00ff */
[C---:B------:R-:W-:Y:S01]  /*3b80*/  PRMT R62, R18.reuse, 0x7632, R62 ;  /* 0x00007632123e7816 */ /* 0x040fe2000000003e */
[----:B------:R-:W-:Y:S01]  /*3b90*/  IMAD.U32 R65, R18, 0x10000, RZ ;  /* 0x0001000012417824 */ /* 0x000fe200078e00ff */
[----:B------:R-:W-:Y:S01]  /*3ba0*/  PRMT R64, R19, 0x7632, R64 ;  /* 0x0000763213407816 */ /* 0x000fe20000000040 */
[----:B------:R-:W-:-:S02]  /*3bb0*/  IMAD.U32 R18, R60, 0x10000, RZ ;  /* 0x000100003c127824 */ /* 0x000fc400078e00ff */
[----:B---3--:R-:W-:Y:S01]  /*3bc0*/  FADD R60, R24, R61 ;  /* 0x0000003d183c7221 */ /* 0x008fe20000000000 */
[----:B------:R-:W-:Y:S01]  /*3bd0*/  FADD R61, R26, R17 ;  /* 0x000000111a3d7221 */ /* 0x000fe20000000000 */
[----:B------:R-:W-:Y:S02]  /*3be0*/  IMAD.U32 R24, R16, 0x10000, RZ ;  /* 0x0001000010187824 */ /* 0x000fe400078e00ff */
[----:B------:R-:W-:Y:S02]  /*3bf0*/  IMAD.U32 R26, R62, 0x10000, RZ ;  /* 0x000100003e1a7824 */ /* 0x000fe400078e00ff */
[----:B------:R-:W-:Y:S02]  /*3c00*/  IMAD.U32 R67, R19, 0x10000, RZ ;  /* 0x0001000013437824 */ /* 0x000fe400078e00ff */
[----:B------:R-:W-:Y:S02]  /*3c10*/  IMAD.U32 R64, R64, 0x10000, RZ ;  /* 0x0001000040407824 */ /* 0x000fe400078e00ff */
[----:B------:R-:W-:Y:S01]  /*3c20*/  FADD R38, R38, R63 ;  /* 0x0000003f26267221 */ /* 0x000fe20000000000 */
[----:B------:R-:W-:Y:S01]  /*3c30*/  FADD R63, R25, R18 ;  /* 0x00000012193f7221 */ /* 0x000fe20000000000 */
[----:B------:R-:W-:Y:S01]  /*3c40*/  FADD R62, R27, R24 ;  /* 0x000000181b3e7221 */ /* 0x000fe20000000000 */
[----:B----4-:R-:W-:Y:S01]  /*3c50*/  FADD R30, R30, R67 ;  /* 0x000000431e1e7221 */ /* 0x010fe20000000000 */
[----:B------:R-:W-:Y:S01]  /*3c60*/  FADD R29, R29, R26 ;  /* 0x0000001a1d1d7221 */ /* 0x000fe20000000000 */
[--C-:B------:R-:W-:Y:S01]  /*3c70*/  FADD R31, R31, R64.reuse ;  /* 0x000000401f1f7221 */ /* 0x100fe20000000000 */
[----:B------:R-:W3:Y:S01]  /*3c80*/  LDS.128 R24, [R0+0x6610] ;  /* 0x0066100000187984 */ /* 0x000ee20000000c00 */
[C---:B------:R-:W-:Y:S01]  /*3c90*/  PRMT R64, R12.reuse, 0x7632, R64 ;  /* 0x000076320c407816 */ /* 0x040fe20000000040 */
[----:B------:R-:W-:Y:S01]  /*3ca0*/  IMAD.U32 R67, R12, 0x10000, RZ ;  /* 0x000100000c437824 */ /* 0x000fe200078e00ff */
[C---:B------:R-:W-:Y:S01]  /*3cb0*/  PRMT R12, R13.reuse, 0x7632, R12 ;  /* 0x000076320d0c7816 */ /* 0x040fe2000000000c */
[----:B------:R-:W4:Y:S01]  /*3cc0*/  LDS.128 R16, [R0+0x6600] ;  /* 0x0066000000107984 */ /* 0x000f220000000c00 */
[----:B------:R-:W-:-:S02]  /*3cd0*/  IMAD.U32 R69, R13, 0x10000, RZ ;  /* 0x000100000d457824 */ /* 0x000fc400078e00ff */
[----:B------:R-:W-:Y:S02]  /*3ce0*/  IMAD.U32 R64, R64, 0x10000, RZ ;  /* 0x0001000040407824 */ /* 0x000fe400078e00ff */
[----:B------:R-:W-:Y:S02]  /*3cf0*/  IMAD.U32 R68, R12, 0x10000, RZ ;  /* 0x000100000c447824 */ /* 0x000fe400078e00ff */
[--C-:B------:R-:W-:Y:S01]  /*3d00*/  FADD R28, R28, R65.reuse ;  /* 0x000000411c1c7221 */ /* 0x100fe20000000000 */
[C---:B------:R-:W-:Y:S01]  /*3d10*/  PRMT R65, R14.reuse, 0x7632, R65 ;  /* 0x000076320e417816 */ /* 0x040fe20000000041 */
[----:B------:R-:W-:Y:S01]  /*3d20*/  IMAD.U32 R71, R14, 0x10000, RZ ;  /* 0x000100000e477824 */ /* 0x000fe200078e00ff */
[C---:B------:R-:W-:Y:S01]  /*3d30*/  PRMT R66, R15.reuse, 0x7632, R66 ;  /* 0x000076320f427816 */ /* 0x040fe20000000042 */
[----:B------:R-:W-:Y:S02]  /*3d40*/  IMAD.U32 R73, R15, 0x10000, RZ ;  /* 0x000100000f497824 */ /* 0x000fe400078e00ff */
[----:B-1----:R-:W-:Y:S01]  /*3d50*/  FADD R67, R20, R67 ;  /* 0x0000004314437221 */ /* 0x002fe20000000000 */
[----:B------:R-:W1:Y:S01]  /*3d60*/  LDS.128 R12, [R0+0x7700] ;  /* 0x00770000000c7984 */ /* 0x000e620000000c00 */
[----:B------:R-:W-:Y:S01]  /*3d70*/  FADD R69, R22, R69 ;  /* 0x0000004516457221 */ /* 0x000fe20000000000 */
[----:B------:R-:W-:Y:S01]  /*3d80*/  FADD R70, R21, R64 ;  /* 0x0000004015467221 */ /* 0x000fe20000000000 */
[----:B------:R-:W-:-:S02]  /*3d90*/  FADD R68, R23, R68 ;  /* 0x0000004417447221 */ /* 0x000fc40000000000 */
[----:B------:R5:W1:Y:S01]  /*3da0*/  LDS.128 R20, [R0+0x7710] ;  /* 0x0077100000147984 */ /* 0x000a620000000c00 */
[----:B------:R-:W-:Y:S02]  /*3db0*/  IMAD.U32 R64, R65, 0x10000, RZ ;  /* 0x0001000041407824 */ /* 0x000fe400078e00ff */
[----:B------:R-:W-:Y:S02]  /*3dc0*/  IMAD.U32 R66, R66, 0x10000, RZ ;  /* 0x0001000042427824 */ /* 0x000fe400078e00ff */
[----:B--2---:R-:W-:Y:S01]  /*3dd0*/  FADD R71, R32, R71 ;  /* 0x0000004720477221 */ /* 0x004fe20000000000 */
[----:B------:R-:W-:Y:S01]  /*3de0*/  FADD R34, R34, R73 ;  /* 0x0000004922227221 */ /* 0x000fe20000000000 */
[----:B------:R-:W-:Y:S01]  /*3df0*/  FADD R64, R33, R64 ;  /* 0x0000004021407221 */ /* 0x000fe20000000000 */
[----:B------:R-:W-:Y:S01]  /*3e00*/  FADD R73, R35, R66 ;  /* 0x0000004223497221 */ /* 0x000fe20000000000 */
[C---:B------:R-:W-:Y:S01]  /*3e10*/  PRMT R32, R4.reuse, 0x7632, R32 ;  /* 0x0000763204207816 */ /* 0x040fe20000000020 */
[----:B------:R-:W-:Y:S01]  /*3e20*/  IMAD.U32 R33, R4, 0x10000, RZ ;  /* 0x0001000004217824 */ /* 0x000fe200078e00ff */
[C---:B------:R-:W-:Y:S01]  /*3e30*/  PRMT R4, R5.reuse, 0x7632, R4 ;  /* 0x0000763205047816 */ /* 0x040fe20000000004 */
[----:B------:R-:W-:Y:S01]  /*3e40*/  IMAD.U32 R35, R5, 0x10000, RZ ;  /* 0x0001000005237824 */ /* 0x000fe200078e00ff */
[C---:B------:R-:W-:Y:S01]  /*3e50*/  PRMT R5, R6.reuse, 0x7632, R5 ;  /* 0x0000763206057816 */ /* 0x040fe20000000005 */
[----:B------:R-:W-:Y:S01]  /*3e60*/  IMAD.U32 R65, R6, 0x10000, RZ ;  /* 0x0001000006417824 */ /* 0x000fe200078e00ff */
[----:B------:R-:W-:Y:S01]  /*3e70*/  PRMT R6, R7, 0x7632, R6 ;  /* 0x0000763207067816 */ /* 0x000fe20000000006 */
[----:B------:R-:W-:-:S02]  /*3e80*/  IMAD.U32 R4, R4, 0x10000, RZ ;  /* 0x0001000004047824 */ /* 0x000fc400078e00ff */
[----:B-----5:R-:W-:Y:S02]  /*3e90*/  IMAD.U32 R0, R5, 0x10000, RZ ;  /* 0x0001000005007824 */ /* 0x020fe400078e00ff */
[----:B------:R-:W-:Y:S02]  /*3ea0*/  IMAD.U32 R6, R6, 0x10000, RZ ;  /* 0x0001000006067824 */ /* 0x000fe400078e00ff */
[--C-:B---3--:R-:W-:Y:S01]  /*3eb0*/  FADD R25, R25, R0.reuse ;  /* 0x0000000019197221 */ /* 0x108fe20000000000 */
[----:B------:R-:W-:Y:S01]  /*3ec0*/  PRMT R0, R8, 0x7632, R0 ;  /* 0x0000763208007816 */ /* 0x000fe20000000000 */
[----:B----4-:R-:W-:Y:S01]  /*3ed0*/  FADD R66, R19, R4 ;  /* 0x0000000413427221 */ /* 0x010fe20000000000 */
[----:B------:R-:W-:Y:S01]  /*3ee0*/  FADD R27, R27, R6 ;  /* 0x000000061b1b7221 */ /* 0x000fe20000000000 */
[----:B------:R-:W-:Y:S01]  /*3ef0*/  IMAD.U32 R7, R7, 0x10000, RZ ;  /* 0x0001000007077824 */ /* 0x000fe200078e00ff */
[----:B------:R-:W-:Y:S02]  /*3f00*/  PRMT R4, R9, 0x7632, R4 ;  /* 0x0000763209047816 */ /* 0x000fe40000000004 */
[----:B------:R-:W-:Y:S01]  /*3f10*/  PRMT R6, R11, 0x7632, R6 ;  /* 0x000076320b067816 */ /* 0x000fe20000000006 */
[----:B------:R-:W-:Y:S01]  /*3f20*/  FADD R26, R26, R7 ;  /* 0x000000071a1a7221 */ /* 0x000fe20000000000 */
[----:B------:R-:W-:Y:S01]  /*3f30*/  PRMT R5, R10, 0x7632, R5 ;  /* 0x000076320a057816 */ /* 0x000fe20000000005 */
[----:B------:R-:W-:-:S02]  /*3f40*/  IMAD.U32 R0, R0, 0x10000, RZ ;  /* 0x0001000000007824 */ /* 0x000fc400078e00ff */
[----:B------:R-:W-:Y:S02]  /*3f50*/  IMAD.U32 R7, R8, 0x10000, RZ ;  /* 0x0001000008077824 */ /* 0x000fe400078e00ff */
[----:B------:R-:W-:Y:S02]  /*3f60*/  IMAD.U32 R9, R9, 0x10000, RZ ;  /* 0x0001000009097824 */ /* 0x000fe400078e00ff */
[----:B------:R-:W-:Y:S02]  /*3f70*/  IMAD.U32 R4, R4, 0x10000, RZ ;  /* 0x0001000004047824 */ /* 0x000fe400078e00ff */
[----:B------:R-:W-:Y:S02]  /*3f80*/  IMAD.U32 R6, R6, 0x10000, RZ ;  /* 0x0001000006067824 */ /* 0x000fe400078e00ff */
[----:B------:R-:W-:Y:S02]  /*3f90*/  IMAD.U32 R32, R32, 0x10000, RZ ;  /* 0x0001000020207824 */ /* 0x000fe400078e00ff */
[----:B------:R-:W-:Y:S01]  /*3fa0*/  FADD R24, R24, R65 ;  /* 0x0000004118187221 */ /* 0x000fe20000000000 */
[----:B------:R-:W-:-:S02]  /*3fb0*/  IMAD.U32 R11, R11, 0x10000, RZ ;  /* 0x000100000b0b7824 */ /* 0x000fc400078e00ff */
[----:B-1----:R-:W-:Y:S01]  /*3fc0*/  FADD R72, R13, R0 ;  /* 0x000000000d487221 */ /* 0x002fe20000000000 */
[----:B------:R-:W-:Y:S01]  /*3fd0*/  FADD R65, R12, R7 ;  /* 0x000000070c417221 */ /* 0x000fe20000000000 */
[----:B------:R-:W-:Y:S01]  /*3fe0*/  FADD R74, R14, R9 ;  /* 0x000000090e4a7221 */ /* 0x000fe20000000000 */
[----:B------:R-:W-:Y:S02]  /*3ff0*/  IMAD.U32 R0, R5, 0x10000, RZ ;  /* 0x0001000005007824 */ /* 0x000fe400078e00ff */
[----:B------:R-:W-:Y:S01]  /*4000*/  FADD R75, R15, R4 ;  /* 0x000000040f4b7221 */ /* 0x000fe20000000000 */
[----:B------:R-:W-:Y:S01]  /*4010*/  FADD R23, R23, R6 ;  /* 0x0000000617177221 */ /* 0x000fe20000000000 */
[----:B------:R-:W-:Y:S01]  /*4020*/  FADD R33, R16, R33 ;  /* 0x0000002110217221 */ /* 0x000fe20000000000 */
[----:B------:R-:W-:Y:S01]  /*4030*/  FADD R32, R17, R32 ;  /* 0x0000002011207221 */ /* 0x000fe20000000000 */
[----:B------:R-:W-:Y:S01]  /*4040*/  F2FP.BF16.F32.PACK_AB R4, R45, R44 ;  /* 0x0000002c2d04723e */ /* 0x000fe200000010ff */
[----:B------:R-:W-:Y:S01]  /*4050*/  IMAD.WIDE R8, R95, 0x2, R2 ;  /* 0x000000025f087825 */ /* 0x000fe200078e0202 */
[----:B------:R-:W-:-:S03]  /*4060*/  F2FP.BF16.F32.PACK_AB R5, R49, R46 ;  /* 0x0000002e3105723e */ /* 0x000fc600000010ff */
[----:B------:R-:W-:Y:S01]  /*4070*/  FADD R35, R18, R35 ;  /* 0x0000002312237221 */ /* 0x000fe20000000000 */
[----:B------:R-:W-:Y:S01]  /*4080*/  F2FP.BF16.F32.PACK_AB R6, R53, R50 ;  /* 0x000000323506723e */ /* 0x000fe200000010ff */
[----:B------:R-:W-:Y:S01]  /*4090*/  IMAD.U32 R17, R10, 0x10000, RZ ;  /* 0x000100000a117824 */ /* 0x000fe200078e00ff */
[----:B------:R-:W-:Y:S01]  /*40a0*/  F2FP.BF16.F32.PACK_AB R7, R54, R51 ;  /* 0x000000333607723e */ /* 0x000fe200000010ff */
[----:B------:R-:W-:Y:S01]  /*40b0*/  FADD R22, R22, R11 ;  /* 0x0000000b16167221 */ /* 0x000fe20000000000 */
[----:B------:R-:W-:Y:S01]  /*40c0*/  F2FP.BF16.F32.PACK_AB R53, R55, R48 ;  /* 0x000000303735723e */ /* 0x000fe200000010ff */
[--C-:B------:R-:W-:Y:S01]  /*40d0*/  IMAD.WIDE R10, R97, 0x2, R2.reuse ;  /* 0x00000002610a7825 */ /* 0x100fe200078e0202 */
[----:B------:R-:W-:Y:S02]  /*40e0*/  F2FP.BF16.F32.PACK_AB R52, R52, R47 ;  /* 0x0000002f3434723e */ /* 0x000fe400000010ff */
[----:B------:R-:W-:Y:S01]  /*40f0*/  F2FP.BF16.F32.PACK_AB R54, R41, R40 ;  /* 0x000000282936723e */ /* 0x000fe200000010ff */
[----:B------:R-:W-:Y:S01]  /*4100*/  IMAD.WIDE R12, R99, 0x2, R2 ;  /* 0x00000002630c7825 */ /* 0x000fe200078e0202 */
[----:B------:R-:W-:-:S02]  /*4110*/  F2FP.BF16.F32.PACK_AB R55, R43, R42 ;  /* 0x0000002a2b37723e */ /* 0x000fc400000010ff */
[----:B------:R-:W-:Y:S02]  /*4120*/  F2FP.BF16.F32.PACK_AB R56, R59, R56 ;  /* 0x000000383b38723e */ /* 0x000fe400000010ff */
[----:B------:R-:W-:Y:S01]  /*4130*/  F2FP.BF16.F32.PACK_AB R57, R58, R57 ;  /* 0x000000393a39723e */ /* 0x000fe200000010ff */
[----:B------:R-:W-:Y:S01]  /*4140*/  FADD R20, R20, R17 ;  /* 0x0000001114147221 */ /* 0x000fe20000000000 */
[----:B------:R-:W-:Y:S01]  /*4150*/  F2FP.BF16.F32.PACK_AB R58, R37, R36 ;  /* 0x00000024253a723e */ /* 0x000fe200000010ff */
[--C-:B------:R-:W-:Y:S01]  /*4160*/  IMAD.WIDE R14, R101, 0x2, R2.reuse ;  /* 0x00000002650e7825 */ /* 0x100fe200078e0202 */
[----:B------:R-:W-:Y:S01]  /*4170*/  F2FP.BF16.F32.PACK_AB R59, R39, R38 ;  /* 0x00000026273b723e */ /* 0x000fe200000010ff */
[----:B------:R1:W-:Y:S01]  /*4180*/  @P6 STG.E.128 desc[UR14][R8.64], R4 ;  /* 0x0000000408006986 */ /* 0x0003e2000c101d0e */
[----:B------:R-:W-:Y:S02]  /*4190*/  F2FP.BF16.F32.PACK_AB R60, R63, R60 ;  /* 0x0000003c3f3c723e */ /* 0x000fe400000010ff */
[----:B------:R-:W-:Y:S01]  /*41a0*/  F2FP.BF16.F32.PACK_AB R61, R62, R61 ;  /* 0x0000003d3e3d723e */ /* 0x000fe200000010ff */
[----:B------:R-:W-:Y:S01]  /*41b0*/  IMAD.WIDE R16, R103, 0x2, R2 ;  /* 0x0000000267107825 */ /* 0x000fe200078e0202 */
[----:B------:R-:W-:-:S02]  /*41c0*/  F2FP.BF16.F32.PACK_AB R62, R29, R28 ;  /* 0x0000001c1d3e723e */ /* 0x000fc400000010ff */
[----:B------:R-:W-:Y:S02]  /*41d0*/  F2FP.BF16.F32.PACK_AB R63, R31, R30 ;  /* 0x0000001e1f3f723e */ /* 0x000fe400000010ff */
[----:B------:R-:W-:Y:S01]  /*41e0*/  F2FP.BF16.F32.PACK_AB R32, R32, R33 ;  /* 0x000000212020723e */ /* 0x000fe200000010ff */
[----:B------:R-:W-:Y:S01]  /*41f0*/  IMAD.WIDE R18, R105, 0x2, R2 ;  /* 0x0000000269127825 */ /* 0x000fe200078e0202 */
[----:B------:R-:W-:Y:S01]  /*4200*/  F2FP.BF16.F32.PACK_AB R33, R66, R35 ;  /* 0x000000234221723e */ /* 0x000fe200000010ff */
[----:B------:R2:W-:Y:S01]  /*4210*/  @P5 STG.E.128 desc[UR14][R10.64], R52 ;  /* 0x000000340a005986 */ /* 0x0005e2000c101d0e */
[----:B------:R-:W-:Y:S01]  /*4220*/  F2FP.BF16.F32.PACK_AB R35, R27, R26 ;  /* 0x0000001a1b23723e */ /* 0x000fe200000010ff */
[----:B------:R-:W-:Y:S01]  /*4230*/  FADD R21, R21, R0 ;  /* 0x0000000015157221 */ /* 0x000fe20000000000 */
[----:B-1----:R-:W-:Y:S02]  /*4240*/  F2FP.BF16.F32.PACK_AB R4, R70, R67 ;  /* 0x000000434604723e */ /* 0x002fe400000010ff */
[----:B------:R-:W-:-:S02]  /*4250*/  F2FP.BF16.F32.PACK_AB R5, R68, R69 ;  /* 0x000000454405723e */ /* 0x000fc400000010ff */
[----:B------:R-:W-:Y:S02]  /*4260*/  F2FP.BF16.F32.PACK_AB R6, R64, R71 ;  /* 0x000000474006723e */ /* 0x000fe400000010ff */
[----:B------:R-:W-:Y:S02]  /*4270*/  F2FP.BF16.F32.PACK_AB R7, R73, R34 ;  /* 0x000000224907723e */ /* 0x000fe400000010ff */
[----:B------:R-:W-:Y:S01]  /*4280*/  F2FP.BF16.F32.PACK_AB R34, R25, R24 ;  /* 0x000000181922723e */ /* 0x000fe200000010ff */
[----:B------:R2:W-:Y:S04]  /*4290*/  @P4 STG.E.128 desc[UR14][R12.64], R56 ;  /* 0x000000380c004986 */ /* 0x0005e8000c101d0e */
[----:B------:R2:W-:Y:S01]  /*42a0*/  @P3 STG.E.128 desc[UR14][R14.64], R60 ;  /* 0x0000003c0e003986 */ /* 0x0005e2000c101d0e */
[----:B------:R-:W-:-:S03]  /*42b0*/  F2FP.BF16.F32.PACK_AB R73, R75, R74 ;  /* 0x0000004a4b49723e */ /* 0x000fc600000010ff */
[----:B------:R2:W-:Y:S01]  /*42c0*/  @P2 STG.E.128 desc[UR14][R16.64], R4 ;  /* 0x0000000410002986 */ /* 0x0005e2000c101d0e */
[----:B------:R-:W-:-:S03]  /*42d0*/  IMAD.WIDE R2, R107, 0x2, R2 ;  /* 0x000000026b027825 */ /* 0x000fc600078e0202 */
[----:B------:R2:W-:Y:S01]  /*42e0*/  @P1 STG.E.128 desc[UR14][R18.64], R32 ;  /* 0x0000002012001986 */ /* 0x0005e2000c101d0e */
[----:B------:R-:W-:Y:S02]  /*42f0*/  F2FP.BF16.F32.PACK_AB R72, R72, R65 ;  /* 0x000000414848723e */ /* 0x000fe400000010ff */
[----:B------:R-:W-:Y:S02]  /*4300*/  F2FP.BF16.F32.PACK_AB R74, R21, R20 ;  /* 0x00000014154a723e */ /* 0x000fe400000010ff */
[----:B------:R-:W-:Y:S01]  /*4310*/  F2FP.BF16.F32.PACK_AB R75, R23, R22 ;  /* 0x00000016174b723e */ /* 0x000fe200000010ff */
[----:B------:R-:W-:Y:S06]  /*4320*/  @!P0 EXIT ;  /* 0x000000000000894d */ /* 0x000fec0003800000 */
[----:B------:R-:W-:Y:S01]  /*4330*/  STG.E.128 desc[UR14][R2.64], R72 ;  /* 0x0000004802007986 */ /* 0x000fe2000c101d0e */
[----:B------:R-:W-:Y:S05]  /*4340*/  EXIT ;  /* 0x000000000000794d */ /* 0x000fea0003800000 */
.L_x_1:
[----:B------:R-:W-:-:S00]  /*4350*/  BRA `(.L_x_1) ;  /* 0xfffffffc00fc7947 */ /* 0x000fc0000383ffff */
[----:B------:R-:W-:-:S00]  /*4360*/  NOP ;  /* 0x0000000000007918 */ /* 0x000fc00000000000 */
        /* <DEDUP_REMOVED lines=9> */
.L_x_2:


//--------------------- .nv.shared.triton_mm      --------------------------
	.section	.nv.shared.triton_mm,"aw",@nobits
	.sectionflags	@""
	.align	16
	.zero		1024


//--------------------- .nv.constant0.triton_mm   --------------------------
	.section	.nv.constant0.triton_mm,"a",@progbits
	.sectionflags	@""
	.align	4
.nv.constant0.triton_mm:
	.zero		564
